def attn_fwd(
    Q,
    K,
    V,
    Out,
    Lse,
    sm_scale,
    stride_qz,
    stride_qh,
    stride_qm,
    stride_qk,
    stride_kz,
    stride_kh,
    stride_kn,
    stride_kk,
    stride_vz,
    stride_vh,
    stride_vn,
    stride_vk,
    stride_oz,
    stride_oh,
    stride_om,
    stride_ok,
    seqlen_q,
    seqlen_k,
    BLOCK_M: tl.constexpr,
    BLOCK_N: tl.constexpr,
    HEAD_DIM: tl.constexpr,
    CAUSAL: tl.constexpr,
):
    start_m = tl.program_id(0)
    off_hz = tl.program_id(1)
    q_off = off_hz * stride_qh
    k_off = off_hz * stride_kh
    v_off = off_hz * stride_vh
    offs_m = start_m * BLOCK_M + tl.arange(0, BLOCK_M)
    offs_d = tl.arange(0, HEAD_DIM)
    offs_n = tl.arange(0, BLOCK_N)
    q_ptrs = Q + q_off + offs_m[:, None] * stride_qm + offs_d[None, :] * stride_qk
    k_ptrs = K + k_off + offs_d[:, None] * stride_kk + offs_n[None, :] * stride_kn
    v_ptrs = V + v_off + offs_n[:, None] * stride_vn + offs_d[None, :] * stride_vk
    m_i = tl.full([BLOCK_M], float("-inf"), dtype=tl.float32)
    l_i = tl.zeros([BLOCK_M], dtype=tl.float32) + 1.0
    acc = tl.zeros([BLOCK_M, HEAD_DIM], dtype=tl.float32)
    q = tl.load(q_ptrs)
    acc, l_i, m_i = _attn_fwd_inner(
        acc,
        l_i,
        m_i,
        q,
        k_ptrs,
        v_ptrs,
        sm_scale,
        stride_kn,
        stride_vn,
        start_m,
        seqlen_k,
        BLOCK_M,
        BLOCK_N,
        HEAD_DIM,
        CAUSAL,
    )
    acc = acc / l_i[:, None]
    lse = m_i + tl.math.log2(l_i) / 1.4426950408889634
    o_ptrs = (
        Out
        + off_hz * stride_oh
        + offs_m[:, None] * stride_om
        + offs_d[None, :] * stride_ok
    )
    tl.store(o_ptrs, acc.to(Out.dtype.element_ty))
    tl.store(Lse + off_hz * seqlen_q + offs_m, lse)

# config = {"BLOCK_M": 128, "BLOCK_N": 32, "HEAD_DIM": 32, "arch": "sm_100", "causal": false, "dtype": "fp16", "num_stages": 2, "num_warps": 8}
# arch = sm_100


// ===== COMPILED SASS (sm_100a) =====

	.target	sm_100a

	.elftype	@"ET_EXEC"


//--------------------- .note.nv.tkinfo           --------------------------
	.section	.note.nv.tkinfo,"",@"SHT_NOTE"
	.sectionflags	@"SHF_NOTE_NV_TKINFO"
	.tkinfo
        /*0018*/ 	.word	0x00000081
        /*0030*/ 	.string	""
        /*0030*/ 	.string	"ptxas-blackwell"
        /*0030*/ 	.string	"Cuda compilation tools, release 12.9, V12.9.86"
        /*0030*/ 	.string	"Build cuda_12.9.r12.9/compiler.36037853_0"
        /*0030*/ 	.string	"-v  -suppress-debug-info  -lineinfo  -arch sm_100a "



//--------------------- .note.nv.cuver            --------------------------
	.section	.note.nv.cuver,"",@"SHT_NOTE"
	.sectionflags	@"SHF_NOTE_NV_CUVER"
        /*0018*/ 	.short	0x0001
        /*001a*/ 	.short	0x0064
        /*001c*/ 	.short	0x0001
        /*001e*/ 	.short	0x0000
        /*0020*/ 	.short	0x0001
        /*0022*/ 	.short	0x0000


//--------------------- .nv.info                  --------------------------
	.section	.nv.info,"",@"SHT_CUDA_INFO"
	.align	4


	//----- nvinfo : EIATTR_REGCOUNT
	.align		4
        /*0000*/ 	.byte	0x04, 0x2f
        /*0002*/ 	.short	(.L_5 - .L_4)
	.align		4
.L_4:
        /*0004*/ 	.word	index@(attn_fwd)
        /*0008*/ 	.word	0x00000040


	//----- nvinfo : EIATTR_FRAME_SIZE
	.align		4
.L_5:
        /*000c*/ 	.byte	0x04, 0x11
        /*000e*/ 	.short	(.L_7 - .L_6)
	.align		4
.L_6:
        /*0010*/ 	.word	index@($__internal_2_$__cuda_sm10x_tcgen05_guardrail_trap_unallocated_columns_being_dealloced)
        /*0014*/ 	.word	0x00000000


	//----- nvinfo : EIATTR_FRAME_SIZE
	.align		4
.L_7:
        /*0018*/ 	.byte	0x04, 0x11
        /*001a*/ 	.short	(.L_9 - .L_8)
	.align		4
.L_8:
        /*001c*/ 	.word	index@($__internal_1_$__cuda_sm10x_tcgen05_guardrail_trap_phase_invalid_during_alloc)
        /*0020*/ 	.word	0x00000000


	//----- nvinfo : EIATTR_FRAME_SIZE
	.align		4
.L_9:
        /*0024*/ 	.byte	0x04, 0x11
        /*0026*/ 	.short	(.L_11 - .L_10)
	.align		4
.L_10:
        /*0028*/ 	.word	index@($__internal_0_$__cuda_sm10x_tcgen05_guardrail_trap_col_being_dealloced_not_returned_by_alloc)
        /*002c*/ 	.word	0x00000000


	//----- nvinfo : EIATTR_FRAME_SIZE
	.align		4
.L_11:
        /*0030*/ 	.byte	0x04, 0x11
        /*0032*/ 	.short	(.L_13 - .L_12)
	.align		4
.L_12:
        /*0034*/ 	.word	index@(attn_fwd)
        /*0038*/ 	.word	0x00000000


	//----- nvinfo : EIATTR_MIN_STACK_SIZE
	.align		4
.L_13:
        /*003c*/ 	.byte	0x04, 0x12
        /*003e*/ 	.short	(.L_15 - .L_14)
	.align		4
.L_14:
        /*0040*/ 	.word	index@(attn_fwd)
        /*0044*/ 	.word	0x00000000
.L_15:


//--------------------- .nv.info.attn_fwd         --------------------------
	.section	.nv.info.attn_fwd,"",@"SHT_CUDA_INFO"
	.sectionflags	@""
	.align	4


	//----- nvinfo : EIATTR_CUDA_API_VERSION
	.align		4
        /*0000*/ 	.byte	0x04, 0x37
        /*0002*/ 	.short	(.L_17 - .L_16)
.L_16:
        /*0004*/ 	.word	0x00000081


	//----- nvinfo : EIATTR_KPARAM_INFO
	.align		4
.L_17:
        /*0008*/ 	.byte	0x04, 0x17
        /*000a*/ 	.short	(.L_19 - .L_18)
.L_18:
        /*000c*/ 	.word	0x00000000
        /*0010*/ 	.short	0x0019
        /*0012*/ 	.short	0x0080
        /*0014*/ 	.byte	0x00, 0xf4, 0x21, 0x00


	//----- nvinfo : EIATTR_KPARAM_INFO
	.align		4
.L_19:
        /*0018*/ 	.byte	0x04, 0x17
        /*001a*/ 	.short	(.L_21 - .L_20)
.L_20:
        /*001c*/ 	.word	0x00000000
        /*0020*/ 	.short	0x0018
        /*0022*/ 	.short	0x0078
        /*0024*/ 	.byte	0x00, 0xf4, 0x21, 0x00


	//----- nvinfo : EIATTR_KPARAM_INFO
	.align		4
.L_21:
        /*0028*/ 	.byte	0x04, 0x17
        /*002a*/ 	.short	(.L_23 - .L_22)
.L_22:
        /*002c*/ 	.word	0x00000000
        /*0030*/ 	.short	0x0017
        /*0032*/ 	.short	0x0070
        /*0034*/ 	.byte	0x00, 0xf0, 0x11, 0x00


	//----- nvinfo : EIATTR_KPARAM_INFO
	.align		4
.L_23:
        /*0038*/ 	.byte	0x04, 0x17
        /*003a*/ 	.short	(.L_25 - .L_24)
.L_24:
        /*003c*/ 	.word	0x00000000
        /*0040*/ 	.short	0x0016
        /*0042*/ 	.short	0x006c
        /*0044*/ 	.byte	0x00, 0xf0, 0x11, 0x00


	//----- nvinfo : EIATTR_KPARAM_INFO
	.align		4
.L_25:
        /*0048*/ 	.byte	0x04, 0x17
        /*004a*/ 	.short	(.L_27 - .L_26)
.L_26:
        /*004c*/ 	.word	0x00000000
        /*0050*/ 	.short	0x0015
        /*0052*/ 	.short	0x0068
        /*0054*/ 	.byte	0x00, 0xf0, 0x11, 0x00


	//----- nvinfo : EIATTR_KPARAM_INFO
	.align		4
.L_27:
        /*0058*/ 	.byte	0x04, 0x17
        /*005a*/ 	.short	(.L_29 - .L_28)
.L_28:
        /*005c*/ 	.word	0x00000000
        /*0060*/ 	.short	0x0014
        /*0062*/ 	.short	0x0064
        /*0064*/ 	.byte	0x00, 0xf0, 0x11, 0x00


	//----- nvinfo : EIATTR_KPARAM_INFO
	.align		4
.L_29:
        /*0068*/ 	.byte	0x04, 0x17
        /*006a*/ 	.short	(.L_31 - .L_30)
.L_30:
        /*006c*/ 	.word	0x00000000
        /*0070*/ 	.short	0x0013
        /*0072*/ 	.short	0x0060
        /*0074*/ 	.byte	0x00, 0xf0, 0x11, 0x00


	//----- nvinfo : EIATTR_KPARAM_INFO
	.align		4
.L_31:
        /*0078*/ 	.byte	0x04, 0x17
        /*007a*/ 	.short	(.L_33 - .L_32)
.L_32:
        /*007c*/ 	.word	0x00000000
        /*0080*/ 	.short	0x0012
        /*0082*/ 	.short	0x005c
        /*0084*/ 	.byte	0x00, 0xf0, 0x11, 0x00


	//----- nvinfo : EIATTR_KPARAM_INFO
	.align		4
.L_33:
        /*0088*/ 	.byte	0x04, 0x17
        /*008a*/ 	.short	(.L_35 - .L_34)
.L_34:
        /*008c*/ 	.word	0x00000000
        /*0090*/ 	.short	0x0011
        /*0092*/ 	.short	0x0058
        /*0094*/ 	.byte	0x00, 0xf0, 0x11, 0x00


	//----- nvinfo : EIATTR_KPARAM_INFO
	.align		4
.L_35:
        /*0098*/ 	.byte	0x04, 0x17
        /*009a*/ 	.short	(.L_37 - .L_36)
.L_36:
        /*009c*/ 	.word	0x00000000
        /*00a0*/ 	.short	0x0010
        /*00a2*/ 	.short	0x0054
        /*00a4*/ 	.byte	0x00, 0xf0, 0x11, 0x00


	//----- nvinfo : EIATTR_KPARAM_INFO
	.align		4
.L_37:
        /*00a8*/ 	.byte	0x04, 0x17
        /*00aa*/ 	.short	(.L_39 - .L_38)
.L_38:
        /*00ac*/ 	.word	0x00000000
        /*00b0*/ 	.short	0x000f
        /*00b2*/ 	.short	0x0050
        /*00b4*/ 	.byte	0x00, 0xf0, 0x11, 0x00


	//----- nvinfo : EIATTR_KPARAM_INFO
	.align		4
.L_39:
        /*00b8*/ 	.byte	0x04, 0x17
        /*00ba*/ 	.short	(.L_41 - .L_40)
.L_40:
        /*00bc*/ 	.word	0x00000000
        /*00c0*/ 	.short	0x000e
        /*00c2*/ 	.short	0x004c
        /*00c4*/ 	.byte	0x00, 0xf0, 0x11, 0x00


	//----- nvinfo : EIATTR_KPARAM_INFO
	.align		4
.L_41:
        /*00c8*/ 	.byte	0x04, 0x17
        /*00ca*/ 	.short	(.L_43 - .L_42)
.L_42:
        /*00cc*/ 	.word	0x00000000
        /*00d0*/ 	.short	0x000d
        /*00d2*/ 	.short	0x0048
        /*00d4*/ 	.byte	0x00, 0xf0, 0x11, 0x00


	//----- nvinfo : EIATTR_KPARAM_INFO
	.align		4
.L_43:
        /*00d8*/ 	.byte	0x04, 0x17
        /*00da*/ 	.short	(.L_45 - .L_44)
.L_44:
        /*00dc*/ 	.word	0x00000000
        /*00e0*/ 	.short	0x000c
        /*00e2*/ 	.short	0x0044
        /*00e4*/ 	.byte	0x00, 0xf0, 0x11, 0x00


	//----- nvinfo : EIATTR_KPARAM_INFO
	.align		4
.L_45:
        /*00e8*/ 	.byte	0x04, 0x17
        /*00ea*/ 	.short	(.L_47 - .L_46)
.L_46:
        /*00ec*/ 	.word	0x00000000
        /*00f0*/ 	.short	0x000b
        /*00f2*/ 	.short	0x0040
        /*00f4*/ 	.byte	0x00, 0xf0, 0x11, 0x00


	//----- nvinfo : EIATTR_KPARAM_INFO
	.align		4
.L_47:
        /*00f8*/ 	.byte	0x04, 0x17
        /*00fa*/ 	.short	(.L_49 - .L_48)
.L_48:
        /*00fc*/ 	.word	0x00000000
        /*0100*/ 	.short	0x000a
        /*0102*/ 	.short	0x003c
        /*0104*/ 	.byte	0x00, 0xf0, 0x11, 0x00


	//----- nvinfo : EIATTR_KPARAM_INFO
	.align		4
.L_49:
        /*0108*/ 	.byte	0x04, 0x17
        /*010a*/ 	.short	(.L_51 - .L_50)
.L_50:
        /*010c*/ 	.word	0x00000000
        /*0110*/ 	.short	0x0009
        /*0112*/ 	.short	0x0038
        /*0114*/ 	.byte	0x00, 0xf0, 0x11, 0x00


	//----- nvinfo : EIATTR_KPARAM_INFO
	.align		4
.L_51:
        /*0118*/ 	.byte	0x04, 0x17
        /*011a*/ 	.short	(.L_53 - .L_52)
.L_52:
        /*011c*/ 	.word	0x00000000
        /*0120*/ 	.short	0x0008
        /*0122*/ 	.short	0x0034
        /*0124*/ 	.byte	0x00, 0xf0, 0x11, 0x00


	//----- nvinfo : EIATTR_KPARAM_INFO
	.align		4
.L_53:
        /*0128*/ 	.byte	0x04, 0x17
        /*012a*/ 	.short	(.L_55 - .L_54)
.L_54:
        /*012c*/ 	.word	0x00000000
        /*0130*/ 	.short	0x0007
        /*0132*/ 	.short	0x0030
        /*0134*/ 	.byte	0x00, 0xf0, 0x11, 0x00


	//----- nvinfo : EIATTR_KPARAM_INFO
	.align		4
.L_55:
        /*0138*/ 	.byte	0x04, 0x17
        /*013a*/ 	.short	(.L_57 - .L_56)
.L_56:
        /*013c*/ 	.word	0x00000000
        /*0140*/ 	.short	0x0006
        /*0142*/ 	.short	0x002c
        /*0144*/ 	.byte	0x00, 0xf0, 0x11, 0x00


	//----- nvinfo : EIATTR_KPARAM_INFO
	.align		4
.L_57:
        /*0148*/ 	.byte	0x04, 0x17
        /*014a*/ 	.short	(.L_59 - .L_58)
.L_58:
        /*014c*/ 	.word	0x00000000
        /*0150*/ 	.short	0x0005
        /*0152*/ 	.short	0x0028
        /*0154*/ 	.byte	0x00, 0xf0, 0x11, 0x00


	//----- nvinfo : EIATTR_KPARAM_INFO
	.align		4
.L_59:
        /*0158*/ 	.byte	0x04, 0x17
        /*015a*/ 	.short	(.L_61 - .L_60)
.L_60:
        /*015c*/ 	.word	0x00000000
        /*0160*/ 	.short	0x0004
        /*0162*/ 	.short	0x0020
        /*0164*/ 	.byte	0x00, 0xf4, 0x21, 0x00


	//----- nvinfo : EIATTR_KPARAM_INFO
	.align		4
.L_61:
        /*0168*/ 	.byte	0x04, 0x17
        /*016a*/ 	.short	(.L_63 - .L_62)
.L_62:
        /*016c*/ 	.word	0x00000000
        /*0170*/ 	.short	0x0003
        /*0172*/ 	.short	0x0018
        /*0174*/ 	.byte	0x00, 0xf4, 0x21, 0x00


	//----- nvinfo : EIATTR_KPARAM_INFO
	.align		4
.L_63:
        /*0178*/ 	.byte	0x04, 0x17
        /*017a*/ 	.short	(.L_65 - .L_64)
.L_64:
        /*017c*/ 	.word	0x00000000
        /*0180*/ 	.short	0x0002
        /*0182*/ 	.short	0x0010
        /*0184*/ 	.byte	0x00, 0xf4, 0x21, 0x00


	//----- nvinfo : EIATTR_KPARAM_INFO
	.align		4
.L_65:
        /*0188*/ 	.byte	0x04, 0x17
        /*018a*/ 	.short	(.L_67 - .L_66)
.L_66:
        /*018c*/ 	.word	0x00000000
        /*0190*/ 	.short	0x0001
        /*0192*/ 	.short	0x0008
        /*0194*/ 	.byte	0x00, 0xf4, 0x21, 0x00


	//----- nvinfo : EIATTR_KPARAM_INFO
	.align		4
.L_67:
        /*0198*/ 	.byte	0x04, 0x17
        /*019a*/ 	.short	(.L_69 - .L_68)
.L_68:
        /*019c*/ 	.word	0x00000000
        /*01a0*/ 	.short	0x0000
        /*01a2*/ 	.short	0x0000
        /*01a4*/ 	.byte	0x00, 0xf4, 0x21, 0x00


	//----- nvinfo : EIATTR_AT_ENTRY_FRAGMENTS
	.align		4
.L_69:
        /*01a8*/ 	.byte	0x04, 0x4f
        /*01aa*/ 	.short	(.L_71 - .L_70)


	//   ....[0]....
.L_70:
        /*01ac*/ 	.word	0x00000004


	//----- nvinfo : EIATTR_RESERVED_SMEM_USED
	.align		4
.L_71:
        /*01b0*/ 	.byte	0x01, 0x41
	.zero		2


	//----- nvinfo : EIATTR_SPARSE_MMA_MASK
	.align		4
        /*01b4*/ 	.byte	0x03, 0x50
        /*01b6*/ 	.short	0x0000


	//----- nvinfo : EIATTR_TCGEN05_1CTA_USED
	.align		4
        /*01b8*/ 	.byte	0x01, 0x51
	.zero		2


	//----- nvinfo : EIATTR_MAXREG_COUNT
	.align		4
        /*01bc*/ 	.byte	0x03, 0x1b
        /*01be*/ 	.short	0x00ff


	//----- nvinfo : EIATTR_NUM_BARRIERS
	.align		4
        /*01c0*/ 	.byte	0x02, 0x4c
        /*01c2*/ 	.byte	0x01
	.zero		1


	//----- nvinfo : EIATTR_INT_WARP_WIDE_INSTR_OFFSETS
	.align		4
        /*01c4*/ 	.byte	0x04, 0x31
        /*01c6*/ 	.short	(.L_73 - .L_72)


	//   ....[0]....
.L_72:
        /*01c8*/ 	.word	0x00000c70


	//   ....[1]....
        /*01cc*/ 	.word	0x00000c80


	//   ....[2]....
        /*01d0*/ 	.word	0x00000e90


	//   ....[3]....
        /*01d4*/ 	.word	0x00000f70


	//   ....[4]....
        /*01d8*/ 	.word	0x000021d0


	//   ....[5]....
        /*01dc*/ 	.word	0x00003e50


	//   ....[6]....
        /*01e0*/ 	.word	0x00003ea0


	//----- nvinfo : EIATTR_COOP_GROUP_MASK_REGIDS
	.align		4
.L_73:
        /*01e4*/ 	.byte	0x04, 0x29
        /*01e6*/ 	.short	(.L_75 - .L_74)


	//   ....[0]....
.L_74:
        /*01e8*/ 	.word	0xffffffff


	//   ....[1]....
        /*01ec*/ 	.word	0xffffffff


	//   ....[2]....
        /*01f0*/ 	.word	0xffffffff


	//   ....[3]....
        /*01f4*/ 	.word	0xffffffff


	//   ....[4]....
        /*01f8*/ 	.word	0xffffffff


	//   ....[5]....
        /*01fc*/ 	.word	0xffffffff


	//   ....[6]....
        /*0200*/ 	.word	0xffffffff


	//   ....[7]....
        /*0204*/ 	.word	0xffffffff


	//----- nvinfo : EIATTR_COOP_GROUP_INSTR_OFFSETS
	.align		4
.L_75:
        /*0208*/ 	.byte	0x04, 0x28
        /*020a*/ 	.short	(.L_77 - .L_76)


	//   ....[0]....
.L_76:
        /*020c*/ 	.word	0x00000050


	//   ....[1]....
        /*0210*/ 	.word	0x00000310


	//   ....[2]....
        /*0214*/ 	.word	0x000014a0


	//   ....[3]....
        /*0218*/ 	.word	0x00001bc0


	//   ....[4]....
        /*021c*/ 	.word	0x00002560


	//   ....[5]....
        /*0220*/ 	.word	0x000029f0


	//   ....[6]....
        /*0224*/ 	.word	0x00003ce0


	//   ....[7]....
        /*0228*/ 	.word	0x00003f50


	//----- nvinfo : EIATTR_VRC_CTA_INIT_COUNT
	.align		4
.L_77:
        /*022c*/ 	.byte	0x02, 0x4a
        /*022e*/ 	.byte	0x80
	.zero		1


	//----- nvinfo : EIATTR_MBARRIER_INSTR_OFFSETS
	.align		4
        /*0230*/ 	.byte	0x04, 0x39
        /*0232*/ 	.short	(.L_79 - .L_78)


	//   ....[0]....
.L_78:
        /*0234*/ 	.word	0x00000e00
        /*0238*/ 	.word	0x000000ff
        /*023c*/ 	.word	0x00000000
        /*0240*/ 	.short	0x0100
        /*0242*/ 	.byte	0x12
	.zero		1


	//   ....[1]....
        /*0244*/ 	.word	0x00000f60
        /*0248*/ 	.word	0x000000ff
        /*024c*/ 	.word	0x00003808
        /*0250*/ 	.short	0x0100
        /*0252*/ 	.byte	0x0e
	.zero		1


	//   ....[2]....
        /*0254*/ 	.word	0x00000ff0
        /*0258*/ 	.word	0x000000ff
        /*025c*/ 	.word	0x00002800
        /*0260*/ 	.short	0x0100
        /*0262*/ 	.byte	0x0e
	.zero		1


	//   ....[3]....
        /*0264*/ 	.word	0x000011d0
        /*0268*/ 	.word	0x000000ff
        /*026c*/ 	.word	0x00002800
        /*0270*/ 	.short	0x010a
        /*0272*/ 	.byte	0x0e
	.zero		1


	//   ....[4]....
        /*0274*/ 	.word	0x00001280
        /*0278*/ 	.word	0x000000ff
        /*027c*/ 	.word	0x00002800
        /*0280*/ 	.short	0x0108
        /*0282*/ 	.byte	0x0e
	.zero		1


	//   ....[5]....
        /*0284*/ 	.word	0x00002250
        /*0288*/ 	.word	0x000000ff
        /*028c*/ 	.word	0x00003810
        /*0290*/ 	.short	0x0100
        /*0292*/ 	.byte	0x0e
	.zero		1


	//   ....[6]....
        /*0294*/ 	.word	0x00002370
        /*0298*/ 	.word	0x000000ff
        /*029c*/ 	.word	0x00003810
        /*02a0*/ 	.short	0x010a
        /*02a2*/ 	.byte	0x0e
	.zero		1


	//   ....[7]....
        /*02a4*/ 	.word	0x000023c0
        /*02a8*/ 	.word	0x000000ff
        /*02ac*/ 	.word	0x00003810
        /*02b0*/ 	.short	0x0108
        /*02b2*/ 	.byte	0x0e
	.zero		1


	//   ....[8]....
        /*02b4*/ 	.word	0x000028c0
        /*02b8*/ 	.word	0x000000ff
        /*02bc*/ 	.word	0x00000000
        /*02c0*/ 	.short	0x010a
        /*02c2*/ 	.byte	0x12
	.zero		1


	//   ....[9]....
        /*02c4*/ 	.word	0x00002f70
        /*02c8*/ 	.word	0x000000ff
        /*02cc*/ 	.word	0x00000000
        /*02d0*/ 	.short	0x010a
        /*02d2*/ 	.byte	0x12
	.zero		1


	//   ....[10]....
        /*02d4*/ 	.word	0x00002fd0
        /*02d8*/ 	.word	0x000000ff
        /*02dc*/ 	.word	0x00003800
        /*02e0*/ 	.short	0x0108
        /*02e2*/ 	.byte	0x0e
	.zero		1


	//   ....[11]....
        /*02e4*/ 	.word	0x00003010
        /*02e8*/ 	.word	0x000000ff
        /*02ec*/ 	.word	0x00003808
        /*02f0*/ 	.short	0x0108
        /*02f2*/ 	.byte	0x0e
	.zero		1


	//   ....[12]....
        /*02f4*/ 	.word	0x00003f70
        /*02f8*/ 	.word	0x000000ff
        /*02fc*/ 	.word	0x00002800
        /*0300*/ 	.short	0x010a
        /*0302*/ 	.byte	0x0e
	.zero		1


	//   ....[13]....
        /*0304*/ 	.word	0x00003fa0
        /*0308*/ 	.word	0x000000ff
        /*030c*/ 	.word	0x00003810
        /*0310*/ 	.short	0x010a
        /*0312*/ 	.byte	0x0e
	.zero		1


	//   ....[14]....
        /*0314*/ 	.word	0x00003fd0
        /*0318*/ 	.word	0x000000ff
        /*031c*/ 	.word	0x00000000
        /*0320*/ 	.short	0x010a
        /*0322*/ 	.byte	0x12
	.zero		1


	//   ....[15]....
        /*0324*/ 	.word	0x00004000
        /*0328*/ 	.word	0x000000ff
        /*032c*/ 	.word	0x00000000
        /*0330*/ 	.short	0x010a
        /*0332*/ 	.byte	0x12
	.zero		1


	//----- nvinfo : EIATTR_NUM_MBARRIERS
	.align		4
.L_79:
        /*0334*/ 	.byte	0x03, 0x38
        /*0336*/ 	.short	0xffff


	//----- nvinfo : EIATTR_EXIT_INSTR_OFFSETS
	.align		4
        /*0338*/ 	.byte	0x04, 0x1c
        /*033a*/ 	.short	(.L_81 - .L_80)


	//   ....[0]....
.L_80:
        /*033c*/ 	.word	0x00003f60


	//----- nvinfo : EIATTR_REQNTID
	.align		4
.L_81:
        /*0340*/ 	.byte	0x04, 0x10
        /*0342*/ 	.short	(.L_83 - .L_82)
.L_82:
        /*0344*/ 	.word	0x00000100
        /*0348*/ 	.word	0x00000001
        /*034c*/ 	.word	0x00000001


	//----- nvinfo : EIATTR_CRS_STACK_SIZE
	.align		4
.L_83:
        /*0350*/ 	.byte	0x04, 0x1e
        /*0352*/ 	.short	(.L_85 - .L_84)
.L_84:
        /*0354*/ 	.word	0x00000000


	//----- nvinfo : EIATTR_CBANK_PARAM_SIZE
	.align		4
.L_85:
        /*0358*/ 	.byte	0x03, 0x19
        /*035a*/ 	.short	0x0088


	//----- nvinfo : EIATTR_PARAM_CBANK
	.align		4
        /*035c*/ 	.byte	0x04, 0x0a
        /*035e*/ 	.short	(.L_87 - .L_86)
	.align		4
.L_86:
        /*0360*/ 	.word	index@(.nv.constant0.attn_fwd)
        /*0364*/ 	.short	0x0380
        /*0366*/ 	.short	0x0088


	//----- nvinfo : EIATTR_SW_WAR
	.align		4
.L_87:
        /*0368*/ 	.byte	0x04, 0x36
        /*036a*/ 	.short	(.L_89 - .L_88)
.L_88:
        /*036c*/ 	.word	0x00000008
.L_89:


//--------------------- .nv.compat                --------------------------
	.section	.nv.compat,"",@"SHT_CUDA_COMPAT_INFO"
	.align	4
        /*0000*/ 	.byte	0x02, 0x02, 0x02, 0x00, 0x02, 0x05, 0x05, 0x00, 0x02, 0x03, 0x00, 0x00, 0x02, 0x06, 0x01, 0x00


//--------------------- .nv.callgraph             --------------------------
	.section	.nv.callgraph,"",@"SHT_CUDA_CALLGRAPH"
	.align	4
	.sectionentsize	8
	.align		4
        /*0000*/ 	.word	0x00000000
	.align		4
        /*0004*/ 	.word	0xffffffff
	.align		4
        /*0008*/ 	.word	0x00000000
	.align		4
        /*000c*/ 	.word	0xfffffffe
	.align		4
        /*0010*/ 	.word	0x00000000
	.align		4
        /*0014*/ 	.word	0xfffffffd
	.align		4
        /*0018*/ 	.word	0x00000000
	.align		4
        /*001c*/ 	.word	0xfffffffc


//--------------------- .nv.constant4             --------------------------
	.section	.nv.constant4,"a",@progbits
	.align	8
	.align		8
.nv.constant4:
        /*0000*/ 	.dword	_$_str


//--------------------- .text.attn_fwd            --------------------------
	.section	.text.attn_fwd,"ax",@progbits
	.align	128
        .global         attn_fwd
        .type           attn_fwd,@function
        .size           attn_fwd,(.L_x_28 - attn_fwd)
        .other          attn_fwd,@"STO_CUDA_ENTRY STV_DEFAULT"
attn_fwd:
.text.attn_fwd:
[----:B------:R-:W0:Y:S01]  /*0000*/  LDC R1, c[0x0][0x37c] ;  /* 0x0000df00ff017b82 */ /* 0x000e220000000800 */
[----:B------:R-:W1:Y:S02]  /*0010*/  S2R R0, SR_TID.X ;  /* 0x0000000000007919 */ /* 0x000e640000002100 */
[----:B-1----:R-:W-:-:S13]  /*0020*/  ISETP.GE.U32.AND P0, PT, R0, 0x20, PT ;  /* 0x000000200000780c */ /* 0x002fda0003f06070 */
[----:B------:R-:W-:Y:S05]  /*0030*/  @P0 BRA `(.L_x_0) ;  /* 0x0000000000b80947 */ /* 0x000fea0003800000 */
[----:B------:R-:W1:Y:S01]  /*0040*/  S2UR UR6, SR_CgaCtaId ;  /* 0x00000000000679c3 */ /* 0x000e620000008800 */
[----:B------:R-:W-:Y:S01]  /*0050*/  NOP ;  /* 0x0000000000007918 */ /* 0x000fe20000000000 */
[----:B------:R-:W-:Y:S02]  /*0060*/  UMOV UR4, 0x40 ;  /* 0x0000004000047882 */ /* 0x000fe40000000000 */
[----:B-1----:R-:W-:-:S09]  /*0070*/  ULEA UR4, UR6, UR4, 0x18 ;  /* 0x0000000406047291 */ /* 0x002fd2000f8ec0ff */
[----:B------:R-:W1:Y:S01]  /*0080*/  LDS.U8 R2, [UR4] ;  /* 0x00000004ff027984 */ /* 0x000e620008000000 */
[----:B------:R-:W-:Y:S02]  /*0090*/  UMOV UR4, 0x400 ;  /* 0x0000040000047882 */ /* 0x000fe40000000000 */
[----:B------:R-:W-:Y:S01]  /*00a0*/  ULEA UR4, UR6, UR4, 0x18 ;  /* 0x0000000406047291 */ /* 0x000fe2000f8ec0ff */
[----:B-1----:R-:W-:-:S13]  /*00b0*/  ISETP.NE.AND P1, PT, R2, RZ, PT ;  /* 0x000000ff0200720c */ /* 0x002fda0003f25270 */
[----:B------:R-:W-:Y:S05]  /*00c0*/  @P1 BRA `(.L_x_1) ;  /* 0x00000000007c1947 */ /* 0x000fea0003800000 */
[----:B------:R-:W-:-:S13]  /*00d0*/  ELECT P1, URZ, PT ;  /* 0x0000000000ff782f */ /* 0x000fda0003820000 */
[----:B------:R-:W-:Y:S05]  /*00e0*/  @!P1 BRA `(.L_x_2) ;  /* 0x0000000000849947 */ /* 0x000fea0003800000 */
[----:B------:R-:W-:Y:S01]  /*00f0*/  UMOV UR5, 0x4 ;  /* 0x0000000400057882 */ /* 0x000fe20000000000 */
[----:B------:R-:W-:Y:S01]  /*0100*/  HFMA2 R5, -RZ, RZ, 0, 5.9604644775390625e-08 ;  /* 0x00000001ff057431 */ /* 0x000fe200000001ff */
[----:B------:R-:W-:-:S03]  /*0110*/  MOV R3, 0xf ;  /* 0x0000000f00037802 */ /* 0x000fc60000000f00 */
[----:B------:R-:W-:Y:S04]  /*0120*/  DEPBAR.LE SB1, 0x36 ;  /* 0x00009d800000791a */ /* 0x000fe80000000000 */
[----:B------:R-:W1:Y:S02]  /*0130*/  UTCATOMSWS.FIND_AND_SET.ALIGN UP0, UR5, UR5 ;  /* 0x00000005000575e3 */ /* 0x000e640008000800 */
[----:B-1----:R-:W-:-:S04]  /*0140*/  PLOP3.LUT P1, PT, PT, PT, UP0, 0x80, 0x8 ;  /* 0x000000000008781c */ /* 0x002fc80003f2f008 */
[----:B------:R-:W-:-:S04]  /*0150*/  SEL R2, RZ, 0xffffffff, !P1 ;  /* 0xffffffffff027807 */ /* 0x000fc80004800000 */
[----:B------:R-:W-:Y:S01]  /*0160*/  ISETP.NE.AND P1, PT, R2, RZ, PT ;  /* 0x000000ff0200720c */ /* 0x000fe20003f25270 */
[----:B------:R-:W-:-:S12]  /*0170*/  IMAD.U32 R2, RZ, RZ, UR5 ;  /* 0x00000005ff027e24 */ /* 0x000fd8000f8e00ff */
[----:B------:R-:W-:Y:S05]  /*0180*/  @P1 BRA `(.L_x_3) ;  /* 0x0000000000241947 */ /* 0x000fea0003800000 */
.L_x_4:
[----:B------:R-:W-:Y:S05]  /*0190*/  NANOSLEEP 0x64 ;  /* 0x000000640000795d */ /* 0x000fea0003800000 */
[----:B------:R-:W-:-:S05]  /*01a0*/  UMOV UR5, 0x4 ;  /* 0x0000000400057882 */ /* 0x000fca0000000000 */
[----:B------:R-:W-:Y:S04]  /*01b0*/  DEPBAR.LE SB1, 0x36 ;  /* 0x00009d800000791a */ /* 0x000fe80000000000 */
[----:B------:R-:W1:Y:S02]  /*01c0*/  UTCATOMSWS.FIND_AND_SET.ALIGN UP0, UR5, UR5 ;  /* 0x00000005000575e3 */ /* 0x000e640008000800 */
[----:B-1----:R-:W-:-:S04]  /*01d0*/  PLOP3.LUT P1, PT, PT, PT, UP0, 0x80, 0x8 ;  /* 0x000000000008781c */ /* 0x002fc80003f2f008 */
[----:B------:R-:W-:-:S04]  /*01e0*/  SEL R2, RZ, 0xffffffff, !P1 ;  /* 0xffffffffff027807 */ /* 0x000fc80004800000 */
[----:B------:R-:W-:Y:S02]  /*01f0*/  ISETP.NE.AND P1, PT, R2, RZ, PT ;  /* 0x000000ff0200720c */ /* 0x000fe40003f25270 */
[----:B------:R-:W-:-:S11]  /*0200*/  MOV R2, UR5 ;  /* 0x0000000500027c02 */ /* 0x000fd60008000f00 */
[----:B------:R-:W-:Y:S05]  /*0210*/  @!P1 BRA `(.L_x_4) ;  /* 0xfffffffc00dc9947 */ /* 0x000fea000383ffff */
.L_x_3:
[C---:B------:R-:W-:Y:S01]  /*0220*/  IADD3 R4, PT, PT, R2.reuse, 0x10, RZ ;  /* 0x0000001002047810 */ /* 0x040fe20007ffe0ff */
[----:B------:R-:W-:Y:S01]  /*0230*/  UMOV UR5, 0x50 ;  /* 0x0000005000057882 */ /* 0x000fe20000000000 */
[----:B------:R-:W-:Y:S01]  /*0240*/  SHF.L.U32 R3, R3, R2, RZ ;  /* 0x0000000203037219 */ /* 0x000fe200000006ff */
[----:B------:R-:W-:Y:S01]  /*0250*/  ULEA UR5, UR6, UR5, 0x18 ;  /* 0x0000000506057291 */ /* 0x000fe2000f8ec0ff */
[----:B------:R-:W-:Y:S01]  /*0260*/  SHF.L.U32 R4, R5, R4, RZ ;  /* 0x0000000405047219 */ /* 0x000fe200000006ff */
[----:B------:R-:W-:-:S03]  /*0270*/  IMAD.SHL.U32 R2, R2, 0x20, RZ ;  /* 0x0000002002027824 */ /* 0x000fc600078e00ff */
[----:B------:R-:W-:-:S05]  /*0280*/  LOP3.LUT R3, R4, R3, RZ, 0xfc, !PT ;  /* 0x0000000304037212 */ /* 0x000fca00078efcff */
[----:B------:R1:W-:Y:S04]  /*0290*/  ATOMS.OR RZ, [UR5], R3 ;  /* 0x00000003ffff798c */ /* 0x0003e8000b000005 */
[----:B------:R1:W-:Y:S01]  /*02a0*/  STS [UR4], R2 ;  /* 0x00000002ff007988 */ /* 0x0003e20008000804 */
[----:B------:R-:W-:Y:S05]  /*02b0*/  BRA `(.L_x_2) ;  /* 0x0000000000107947 */ /* 0x000fea0003800000 */
.L_x_1:
[----:B------:R-:W-:-:S05]  /*02c0*/  MOV R2, 0xffffffff ;  /* 0xffffffff00027802 */ /* 0x000fca0000000f00 */
[----:B------:R1:W-:Y:S02]  /*02d0*/  STS [UR4], R2 ;  /* 0x00000002ff007988 */ /* 0x0003e40008000804 */
[----:B-1----:R-:W-:-:S07]  /*02e0*/  MOV R2, 0x300 ;  /* 0x0000030000027802 */ /* 0x002fce0000000f00 */
[----:B0-----:R-:W-:Y:S05]  /*02f0*/  CALL.REL.NOINC `($__internal_1_$__cuda_sm10x_tcgen05_guardrail_trap_phase_invalid_during_alloc) ;  /* 0x0000003c00587944 */ /* 0x001fea0003c00000 */
.L_x_2:
[----:B------:R-:W-:Y:S05]  /*0300*/  WARPSYNC.ALL ;  /* 0x0000000000007948 */ /* 0x000fea0003800000 */
[----:B------:R-:W-:Y:S01]  /*0310*/  NOP ;  /* 0x0000000000007918 */ /* 0x000fe20000000000 */
.L_x_0:
[----:B-1----:R-:W1:Y:S01]  /*0320*/  S2R R3, SR_CTAID.X ;  /* 0x0000000000037919 */ /* 0x002e620000002500 */
[----:B------:R-:W2:Y:S01]  /*0330*/  S2UR UR11, SR_CTAID.Y ;  /* 0x00000000000b79c3 */ /* 0x000ea20000002600 */
[----:B------:R-:W2:Y:S01]  /*0340*/  LDCU.64 UR4, c[0x0][0x3b0] ;  /* 0x00007600ff0477ac */ /* 0x000ea20008000a00 */
[----:B------:R-:W-:Y:S02]  /*0350*/  LOP3.LUT R28, R0, 0x7f, RZ, 0xc0, !PT ;  /* 0x0000007f001c7812 */ /* 0x000fe400078ec0ff */
[----:B------:R-:W-:Y:S01]  /*0360*/  SHF.R.U32.HI R6, RZ, 0x7, R0 ;  /* 0x00000007ff067819 */ /* 0x000fe20000011600 */
[----:B------:R-:W-:Y:S01]  /*0370*/  UMOV UR14, 0x400 ;  /* 0x00000400000e7882 */ /* 0x000fe20000000000 */
[----:B------:R-:W3:Y:S02]  /*0380*/  LDCU.64 UR30, c[0x0][0x358] ;  /* 0x00006b00ff1e77ac */ /* 0x000ee40008000a00 */
[----:B------:R-:W4:Y:S01]  /*0390*/  S2UR UR6, SR_CgaCtaId ;  /* 0x00000000000679c3 */ /* 0x000f220000008800 */
[----:B------:R-:W-:-:S07]  /*03a0*/  SGXT.U32 R6, R6, 0x1 ;  /* 0x000000010606781a */ /* 0x000fce0000000000 */
[----:B------:R-:W0:Y:S08]  /*03b0*/  LDC.64 R10, c[0x0][0x380] ;  /* 0x0000e000ff0a7b82 */ /* 0x000e300000000a00 */
[----:B------:R-:W3:Y:S01]  /*03c0*/  LDC R9, c[0x0][0x3b8] ;  /* 0x0000ee00ff097b82 */ /* 0x000ee20000000800 */
[----:B--2---:R-:W-:-:S04]  /*03d0*/  UIMAD UR4, UR11, UR4, URZ ;  /* 0x000000040b0472a4 */ /* 0x004fc8000f8e02ff */
[----:B------:R-:W-:Y:S01]  /*03e0*/  USHF.L.U32 UR7, UR4, 0x1, URZ ;  /* 0x0000000104077899 */ /* 0x000fe200080006ff */
[----:B-1----:R-:W-:Y:S01]  /*03f0*/  LEA R28, R3, R28, 0x7 ;  /* 0x0000001c031c7211 */ /* 0x002fe200078e38ff */
[----:B----4-:R-:W-:Y:S01]  /*0400*/  ULEA UR14, UR6, UR14, 0x18 ;  /* 0x0000000e060e7291 */ /* 0x010fe2000f8ec0ff */
[----:B------:R-:W-:Y:S03]  /*0410*/  BAR.SYNC.DEFER_BLOCKING 0x0 ;  /* 0x0000000000007b1d */ /* 0x000fe60000010000 */
[----:B------:R-:W-:Y:S01]  /*0420*/  IMAD R3, R28, UR5, RZ ;  /* 0x000000051c037c24 */ /* 0x000fe2000f8e02ff */
[----:B------:R-:W-:-:S03]  /*0430*/  UIMAD.WIDE UR4, UR4, 0x2, URZ ;  /* 0x00000002040478a5 */ /* 0x000fc6000f8e02ff */
[C---:B------:R-:W-:Y:S02]  /*0440*/  IMAD.SHL.U32 R5, R3.reuse, 0x2, RZ ;  /* 0x0000000203057824 */ /* 0x040fe400078e00ff */
[----:B------:R-:W-:-:S03]  /*0450*/  IMAD.HI R4, R3, 0x2, RZ ;  /* 0x0000000203047827 */ /* 0x000fc600078e02ff */
[----:B0-----:R-:W-:Y:S01]  /*0460*/  IADD3 R2, P1, P2, R5, UR7, R10 ;  /* 0x0000000705027c10 */ /* 0x001fe2000fa3e00a */
[----:B---3--:R-:W-:-:S03]  /*0470*/  IMAD R6, R6, R9, RZ ;  /* 0x0000000906067224 */ /* 0x008fc600078e02ff */
[----:B------:R-:W-:Y:S01]  /*0480*/  IADD3.X R3, PT, PT, R4, UR5, R11, P1, P2 ;  /* 0x0000000504037c10 */ /* 0x000fe20008fe440b */
[----:B------:R-:W0:Y:S01]  /*0490*/  LDCU UR4, c[0x0][0x3c8] ;  /* 0x00007900ff0477ac */ /* 0x000e220008000800 */
[C---:B------:R-:W-:Y:S02]  /*04a0*/  LEA R4, R9.reuse, R6, 0x1 ;  /* 0x0000000609047211 */ /* 0x040fe400078e08ff */
[C---:B------:R-:W-:Y:S01]  /*04b0*/  LEA R10, P1, R6.reuse, R2, 0x1 ;  /* 0x00000002060a7211 */ /* 0x040fe200078208ff */
[----:B------:R-:W1:Y:S01]  /*04c0*/  LDS R29, [UR14] ;  /* 0x0000000eff1d7984 */ /* 0x000e620008000800 */
[C---:B------:R-:W-:Y:S02]  /*04d0*/  LEA R8, R9.reuse, R4, 0x1 ;  /* 0x0000000409087211 */ /* 0x040fe400078e08ff */
[----:B------:R-:W-:Y:S01]  /*04e0*/  LEA.HI.X.SX32 R11, R6, R3, 0x1, P1 ;  /* 0x00000003060b7211 */ /* 0x000fe200008f0eff */
[----:B------:R-:W-:Y:S01]  /*04f0*/  BAR.SYNC.DEFER_BLOCKING 0x0 ;  /* 0x0000000000007b1d */ /* 0x000fe20000010000 */
[-C--:B------:R-:W-:Y:S01]  /*0500*/  LEA R14, P1, R8, R2.reuse, 0x1 ;  /* 0x00000002080e7211 */ /* 0x080fe200078208ff */
[----:B------:R-:W-:Y:S01]  /*0510*/  IMAD R6, R9, 0x2, R8 ;  /* 0x0000000209067824 */ /* 0x000fe200078e0208 */
[----:B------:R-:W-:-:S02]  /*0520*/  LEA R12, P2, R4, R2, 0x1 ;  /* 0x00000002040c7211 */ /* 0x000fc400078408ff */
[-C--:B------:R-:W-:Y:S02]  /*0530*/  LEA.HI.X.SX32 R15, R8, R3.reuse, 0x1, P1 ;  /* 0x00000003080f7211 */ /* 0x080fe400008f0eff */
[C---:B------:R-:W-:Y:S02]  /*0540*/  LEA R8, R9.reuse, R6, 0x1 ;  /* 0x0000000609087211 */ /* 0x040fe400078e08ff */
[----:B------:R-:W-:Y:S02]  /*0550*/  LEA.HI.X.SX32 R13, R4, R3, 0x1, P2 ;  /* 0x00000003040d7211 */ /* 0x000fe400010f0eff */
[----:B------:R-:W-:Y:S02]  /*0560*/  LEA R22, R9, R8, 0x1 ;  /* 0x0000000809167211 */ /* 0x000fe400078e08ff */
[----:B------:R-:W-:-:S04]  /*0570*/  LEA R16, P1, R6, R2, 0x1 ;  /* 0x0000000206107211 */ /* 0x000fc800078208ff */
[-C--:B------:R-:W-:Y:S02]  /*0580*/  LEA.HI.X.SX32 R17, R6, R3.reuse, 0x1, P1 ;  /* 0x0000000306117211 */ /* 0x080fe400008f0eff */
[CC--:B------:R-:W-:Y:S01]  /*0590*/  LEA R18, P1, R8.reuse, R2.reuse, 0x1 ;  /* 0x0000000208127211 */ /* 0x0c0fe200078208ff */
[----:B------:R2:W5:Y:S03]  /*05a0*/  LDG.E.U16 R4, desc[UR30][R10.64] ;  /* 0x0000001e0a047981 */ /* 0x000566000c1e1500 */
[----:B------:R-:W-:Y:S01]  /*05b0*/  LEA.HI.X.SX32 R19, R8, R3, 0x1, P1 ;  /* 0x0000000308137211 */ /* 0x000fe200008f0eff */
[----:B------:R3:W5:Y:S04]  /*05c0*/  LDG.E.U16 R5, desc[UR30][R12.64] ;  /* 0x0000001e0c057981 */ /* 0x000768000c1e1500 */
[----:B------:R4:W5:Y:S01]  /*05d0*/  LDG.E.U16 R6, desc[UR30][R14.64] ;  /* 0x0000001e0e067981 */ /* 0x000962000c1e1500 */
[----:B------:R-:W-:Y:S01]  /*05e0*/  LEA R20, P1, R22, R2, 0x1 ;  /* 0x0000000216147211 */ /* 0x000fe200078208ff */
[----:B--2---:R-:W-:-:S02]  /*05f0*/  IMAD R10, R9, 0x2, R22 ;  /* 0x00000002090a7824 */ /* 0x004fc400078e0216 */
[----:B------:R2:W5:Y:S03]  /*0600*/  LDG.E.U16 R8, desc[UR30][R18.64] ;  /* 0x0000001e12087981 */ /* 0x000566000c1e1500 */
[C---:B------:R-:W-:Y:S01]  /*0610*/  LEA R26, R9.reuse, R10, 0x1 ;  /* 0x0000000a091a7211 */ /* 0x040fe200078e08ff */
[----:B------:R0:W5:Y:S01]  /*0620*/  LDG.E.U16 R7, desc[UR30][R16.64] ;  /* 0x0000001e10077981 */ /* 0x000162000c1e1500 */
[-C--:B------:R-:W-:Y:S02]  /*0630*/  LEA.HI.X.SX32 R21, R22, R3.reuse, 0x1, P1 ;  /* 0x0000000316157211 */ /* 0x080fe400008f0eff */
[C---:B---3--:R-:W-:Y:S02]  /*0640*/  LEA R12, R9.reuse, R26, 0x1 ;  /* 0x0000001a090c7211 */ /* 0x048fe400078e08ff */
[-C--:B------:R-:W-:Y:S02]  /*0650*/  LEA R22, P1, R10, R2.reuse, 0x1 ;  /* 0x000000020a167211 */ /* 0x080fe400078208ff */
[----:B------:R-:W-:Y:S01]  /*0660*/  LEA R24, P2, R26, R2, 0x1 ;  /* 0x000000021a187211 */ /* 0x000fe200078408ff */
[----:B----4-:R-:W-:Y:S01]  /*0670*/  IMAD R14, R9, 0x2, R12 ;  /* 0x00000002090e7824 */ /* 0x010fe200078e020c */
[----:B------:R-:W-:-:S02]  /*0680*/  LEA.HI.X.SX32 R23, R10, R3, 0x1, P1 ;  /* 0x000000030a177211 */ /* 0x000fc400008f0eff */
[-C--:B------:R-:W-:Y:S01]  /*0690*/  LEA.HI.X.SX32 R25, R26, R3.reuse, 0x1, P2 ;  /* 0x000000031a197211 */ /* 0x080fe200010f0eff */
[----:B------:R3:W5:Y:S01]  /*06a0*/  LDG.E.U16 R10, desc[UR30][R20.64] ;  /* 0x0000001e140a7981 */ /* 0x000762000c1e1500 */
[C---:B------:R-:W-:Y:S02]  /*06b0*/  LEA R26, P1, R12.reuse, R2, 0x1 ;  /* 0x000000020c1a7211 */ /* 0x040fe400078208ff */
[C---:B--2---:R-:W-:Y:S01]  /*06c0*/  LEA R18, R9.reuse, R14, 0x1 ;  /* 0x0000000e09127211 */ /* 0x044fe200078e08ff */
[----:B------:R2:W5:Y:S01]  /*06d0*/  LDG.E.U16 R11, desc[UR30][R22.64] ;  /* 0x0000001e160b7981 */ /* 0x000562000c1e1500 */
[----:B------:R-:W-:Y:S02]  /*06e0*/  LEA.HI.X.SX32 R27, R12, R3, 0x1, P1 ;  /* 0x000000030c1b7211 */ /* 0x000fe400008f0eff */
[----:B0-----:R-:W-:Y:S01]  /*06f0*/  LEA R16, P1, R14, R2, 0x1 ;  /* 0x000000020e107211 */ /* 0x001fe200078208ff */
[----:B------:R-:W5:Y:S01]  /*0700*/  LDG.E.U16 R12, desc[UR30][R24.64] ;  /* 0x0000001e180c7981 */ /* 0x000f62000c1e1500 */
[----:B------:R-:W-:-:S02]  /*0710*/  LEA R32, R9, R18, 0x1 ;  /* 0x0000001209207211 */ /* 0x000fc400078e08ff */
[-C--:B------:R-:W-:Y:S01]  /*0720*/  LEA.HI.X.SX32 R17, R14, R3.reuse, 0x1, P1 ;  /* 0x000000030e117211 */ /* 0x080fe200008f0eff */
[----:B------:R-:W5:Y:S01]  /*0730*/  LDG.E.U16 R13, desc[UR30][R26.64] ;  /* 0x0000001e1a0d7981 */ /* 0x000f62000c1e1500 */
[-C--:B---3--:R-:W-:Y:S01]  /*0740*/  LEA R20, P1, R18, R2.reuse, 0x1 ;  /* 0x0000000212147211 */ /* 0x088fe200078208ff */
[C---:B------:R-:W-:Y:S01]  /*0750*/  IMAD R34, R9.reuse, 0x2, R32 ;  /* 0x0000000209227824 */ /* 0x040fe200078e0220 */
[----:B------:R-:W-:Y:S01]  /*0760*/  LEA R30, P2, R32, R2, 0x1 ;  /* 0x00000002201e7211 */ /* 0x000fe200078408ff */
[----:B------:R0:W5:Y:S01]  /*0770*/  LDG.E.U16 R14, desc[UR30][R16.64] ;  /* 0x0000001e100e7981 */ /* 0x000162000c1e1500 */
[----:B------:R-:W-:Y:S02]  /*0780*/  LEA.HI.X.SX32 R21, R18, R3, 0x1, P1 ;  /* 0x0000000312157211 */ /* 0x000fe400008f0eff */
[C---:B------:R-:W-:Y:S02]  /*0790*/  LEA R18, R9.reuse, R34, 0x1 ;  /* 0x0000002209127211 */ /* 0x040fe400078e08ff */
[----:B--2---:R-:W-:Y:S01]  /*07a0*/  LEA R22, P1, R34, R2, 0x1 ;  /* 0x0000000222167211 */ /* 0x004fe200078208ff */
[----:B------:R2:W5:Y:S01]  /*07b0*/  LDG.E.U16 R15, desc[UR30][R20.64] ;  /* 0x0000001e140f7981 */ /* 0x000562000c1e1500 */
[----:B------:R-:W-:-:S02]  /*07c0*/  LEA R36, R9, R18, 0x1 ;  /* 0x0000001209247211 */ /* 0x000fc400078e08ff */
[-C--:B------:R-:W-:Y:S01]  /*07d0*/  LEA.HI.X.SX32 R23, R34, R3.reuse, 0x1, P1 ;  /* 0x0000000322177211 */ /* 0x080fe200008f0eff */
[----:B0-----:R-:W0:Y:S01]  /*07e0*/  LDC.64 R16, c[0x0][0x388] ;  /* 0x0000e200ff107b82 */ /* 0x001e220000000a00 */
[-C--:B------:R-:W-:Y:S01]  /*07f0*/  LEA R24, P1, R18, R2.reuse, 0x1 ;  /* 0x0000000212187211 */ /* 0x080fe200078208ff */
[----:B------:R-:W-:Y:S01]  /*0800*/  IMAD R19, R9, 0x2, R36 ;  /* 0x0000000209137824 */ /* 0x000fe200078e0224 */
[-C--:B------:R-:W-:Y:S02]  /*0810*/  LEA.HI.X.SX32 R31, R32, R3.reuse, 0x1, P2 ;  /* 0x00000003201f7211 */ /* 0x080fe400010f0eff */
[----:B------:R-:W-:Y:S02]  /*0820*/  LEA.HI.X.SX32 R25, R18, R3, 0x1, P1 ;  /* 0x0000000312197211 */ /* 0x000fe400008f0eff */
[-C--:B------:R-:W-:Y:S01]  /*0830*/  LEA R26, P2, R36, R2.reuse, 0x1 ;  /* 0x00000002241a7211 */ /* 0x080fe200078408ff */
[----:B------:R3:W5:Y:S01]  /*0840*/  LDG.E.U16 R9, desc[UR30][R30.64] ;  /* 0x0000001e1e097981 */ /* 0x000762000c1e1500 */
[----:B------:R-:W-:-:S02]  /*0850*/  LEA R32, P1, R19, R2, 0x1 ;  /* 0x0000000213207211 */ /* 0x000fc400078208ff */
[-C--:B------:R-:W-:Y:S01]  /*0860*/  LEA.HI.X.SX32 R27, R36, R3.reuse, 0x1, P2 ;  /* 0x00000003241b7211 */ /* 0x080fe200010f0eff */
[----:B------:R4:W5:Y:S01]  /*0870*/  LDG.E.U16 R18, desc[UR30][R22.64] ;  /* 0x0000001e16127981 */ /* 0x000962000c1e1500 */
[----:B------:R-:W-:Y:S02]  /*0880*/  LEA.HI.X.SX32 R33, R19, R3, 0x1, P1 ;  /* 0x0000000313217211 */ /* 0x000fe400008f0eff */
[----:B------:R-:W0:Y:S01]  /*0890*/  LDC.64 R2, c[0x0][0x3c0] ;  /* 0x0000f000ff027b82 */ /* 0x000e220000000a00 */
[--C-:B--2---:R-:W-:Y:S01]  /*08a0*/  SHF.R.S32.HI R20, RZ, 0x7, R0.reuse ;  /* 0x00000007ff147819 */ /* 0x104fe20000011400 */
[----:B------:R2:W5:Y:S01]  /*08b0*/  LDG.E.U16 R19, desc[UR30][R24.64] ;  /* 0x0000001e18137981 */ /* 0x000562000c1e1500 */
[----:B---3--:R-:W-:Y:S02]  /*08c0*/  SHF.R.U32.HI R30, RZ, 0x5, R0 ;  /* 0x00000005ff1e7819 */ /* 0x008fe40000011600 */
[----:B------:R-:W-:Y:S01]  /*08d0*/  SGXT R20, R20, 0x1 ;  /* 0x000000011414781a */ /* 0x000fe20000000200 */
[----:B------:R3:W5:Y:S01]  /*08e0*/  LDG.E.U16 R27, desc[UR30][R26.64] ;  /* 0x0000001e1a1b7981 */ /* 0x000762000c1e1500 */
[----:B------:R-:W-:-:S02]  /*08f0*/  SHF.L.U32 R21, R0, 0x1, RZ ;  /* 0x0000000100157819 */ /* 0x000fc400000006ff */
[----:B----4-:R-:W-:Y:S01]  /*0900*/  LOP3.LUT R22, R20, 0x90, RZ, 0xc0, !PT ;  /* 0x0000009014167812 */ /* 0x010fe200078ec0ff */
[----:B------:R4:W5:Y:S01]  /*0910*/  LDG.E.U16 R32, desc[UR30][R32.64] ;  /* 0x0000001e20207981 */ /* 0x000962000c1e1500 */
[----:B------:R-:W-:Y:S02]  /*0920*/  LOP3.LUT R20, R0, 0x1f, RZ, 0xc0, !PT ;  /* 0x0000001f00147812 */ /* 0x000fe400078ec0ff */
[----:B------:R-:W-:Y:S02]  /*0930*/  R2UR UR24, R30 ;  /* 0x000000001e1872ca */ /* 0x000fe400000e0000 */
[----:B--2---:R-:W-:Y:S02]  /*0940*/  SHF.R.U32.HI R25, RZ, 0x5, R0 ;  /* 0x00000005ff197819 */ /* 0x004fe40000011600 */
[----:B------:R-:W-:Y:S01]  /*0950*/  LOP3.LUT R24, R22, 0x7e, R21, 0x78, !PT ;  /* 0x0000007e16187812 */ /* 0x000fe200078e7815 */
[----:B------:R-:W-:Y:S01]  /*0960*/  IMAD R22, R20, UR4, RZ ;  /* 0x0000000414167c24 */ /* 0x000fe2000f8e02ff */
[----:B------:R-:W-:Y:S01]  /*0970*/  SHF.L.U32 R23, R0, 0x6, RZ ;  /* 0x0000000600177819 */ /* 0x000fe200000006ff */
[----:B0-----:R-:W-:Y:S01]  /*0980*/  IMAD R21, R2, UR11, RZ ;  /* 0x0000000b02157c24 */ /* 0x001fe2000f8e02ff */
[----:B------:R-:W-:-:S02]  /*0990*/  SGXT.U32 R2, R25, 0x3 ;  /* 0x000000031902781a */ /* 0x000fc40000000000 */
[----:B------:R-:W-:Y:S01]  /*09a0*/  LOP3.LUT R31, R24, 0x1000, R23, 0xf8, !PT ;  /* 0x00001000181f7812 */ /* 0x000fe200078ef817 */
[----:B------:R-:W-:Y:S01]  /*09b0*/  IMAD.SHL.U32 R24, R22, 0x2, RZ ;  /* 0x0000000216187824 */ /* 0x000fe200078e00ff */
[----:B------:R-:W-:Y:S01]  /*09c0*/  SHF.L.U32 R23, R21, 0x1, RZ ;  /* 0x0000000115177819 */ /* 0x000fe200000006ff */
[----:B---3--:R-:W-:Y:S01]  /*09d0*/  IMAD R26, R2, R3, RZ ;  /* 0x00000003021a7224 */ /* 0x008fe200078e02ff */
[----:B------:R-:W-:Y:S01]  /*09e0*/  UIADD3 UR19, UPT, UPT, UR24, 0x18, URZ ;  /* 0x0000001818137890 */ /* 0x000fe2000fffe0ff */
[----:B------:R-:W-:Y:S01]  /*09f0*/  IMAD.HI R25, R22, 0x2, RZ ;  /* 0x0000000216197827 */ /* 0x000fe200078e02ff */
[----:B------:R-:W-:Y:S02]  /*0a00*/  IADD3 R23, P1, P2, R24, R16, R23 ;  /* 0x0000001018177210 */ /* 0x000fe40007a3e017 */
[----:B------:R-:W-:Y:S01]  /*0a10*/  LEA R16, R3, R26, 0x3 ;  /* 0x0000001a03107211 */ /* 0x000fe200078e18ff */
[----:B------:R-:W-:-:S04]  /*0a20*/  IMAD.HI R22, R21, 0x2, RZ ;  /* 0x0000000215167827 */ /* 0x000fc800078e02ff */
[----:B------:R-:W-:Y:S01]  /*0a30*/  IMAD R21, R3, UR19, RZ ;  /* 0x0000001303157c24 */ /* 0x000fe2000f8e02ff */
[----:B------:R-:W-:Y:S01]  /*0a40*/  IADD3.X R22, PT, PT, R25, R17, R22, P1, P2 ;  /* 0x0000001119167210 */ /* 0x000fe20000fe4416 */
[----:B------:R-:W-:Y:S01]  /*0a50*/  IMAD R17, R3, 0x8, R16 ;  /* 0x0000000803117824 */ /* 0x000fe200078e0210 */
[-C--:B------:R-:W-:Y:S02]  /*0a60*/  LEA R50, P1, R26, R23.reuse, 0x1 ;  /* 0x000000171a327211 */ /* 0x080fe400078208ff */
[-C--:B------:R-:W-:Y:S02]  /*0a70*/  LEA R48, P2, R16, R23.reuse, 0x1 ;  /* 0x0000001710307211 */ /* 0x080fe400078408ff */
[-C--:B------:R-:W-:Y:S02]  /*0a80*/  LEA R44, P4, R21, R23.reuse, 0x1 ;  /* 0x00000017152c7211 */ /* 0x080fe400078808ff */
[----:B------:R-:W-:Y:S02]  /*0a90*/  LEA R46, P3, R17, R23, 0x1 ;  /* 0x00000017112e7211 */ /* 0x000fe400078608ff */
[----:B-1----:R-:W-:-:S02]  /*0aa0*/  R2UR UR15, R29 ;  /* 0x000000001d0f72ca */ /* 0x002fc400000e0000 */
[-C--:B------:R-:W-:Y:S02]  /*0ab0*/  LEA.HI.X.SX32 R51, R26, R22.reuse, 0x1, P1 ;  /* 0x000000161a337211 */ /* 0x080fe400008f0eff */
[-C--:B------:R-:W-:Y:S02]  /*0ac0*/  LEA.HI.X.SX32 R49, R16, R22.reuse, 0x1, P2 ;  /* 0x0000001610317211 */ /* 0x080fe400010f0eff */
[-C--:B------:R-:W-:Y:S02]  /*0ad0*/  LEA.HI.X.SX32 R45, R21, R22.reuse, 0x1, P4 ;  /* 0x00000016152d7211 */ /* 0x080fe400020f0eff */
[----:B------:R-:W-:Y:S01]  /*0ae0*/  LEA.HI.X.SX32 R47, R17, R22, 0x1, P3 ;  /* 0x00000016112f7211 */ /* 0x000fe200018f0eff */
[----:B----4-:R-:W-:Y:S06]  /*0af0*/  @P0 BRA `(.L_x_5) ;  /* 0x0000000000180947 */ /* 0x010fec0003800000 */
[----:B------:R-:W-:Y:S01]  /*0b00*/  ELECT P1, URZ, PT ;  /* 0x0000000000ff782f */ /* 0x000fe20003820000 */
[----:B------:R-:W-:Y:S01]  /*0b10*/  HFMA2 R16, -RZ, RZ, 0, 5.9604644775390625e-08 ;  /* 0x00000001ff107431 */ /* 0x000fe200000001ff */
[----:B------:R-:W-:Y:S01]  /*0b20*/  UMOV UR4, 0x40 ;  /* 0x0000004000047882 */ /* 0x000fe20000000000 */
[----:B------:R-:W-:Y:S01]  /*0b30*/  UVIRTCOUNT.DEALLOC.SMPOOL 0x80 ;  /* 0x000000800000784c */ /* 0x000fe20000000000 */
[----:B------:R-:W-:-:S09]  /*0b40*/  ULEA UR4, UR6, UR4, 0x18 ;  /* 0x0000000406047291 */ /* 0x000fd2000f8ec0ff */
[----:B------:R0:W-:Y:S03]  /*0b50*/  @P1 STS.U8 [UR4], R16 ;  /* 0x00000010ff001988 */ /* 0x0001e60008000004 */
.L_x_5:
[----:B------:R-:W-:Y:S01]  /*0b60*/  USHF.L.U32 UR4, UR24, 0x15, URZ ;  /* 0x0000001518047899 */ /* 0x000fe200080006ff */
[C---:B0-----:R-:W-:Y:S01]  /*0b70*/  LOP3.LUT R16, R31.reuse, 0x20, RZ, 0x3c, !PT ;  /* 0x000000201f107812 */ /* 0x041fe200078e3cff */
[----:B------:R-:W-:Y:S01]  /*0b80*/  USHF.L.U32 UR5, UR24, 0x2, URZ ;  /* 0x0000000218057899 */ /* 0x000fe200080006ff */
[----:B-----5:R0:W-:Y:S01]  /*0b90*/  STS.U16 [R31+UR14], R4 ;  /* 0x000000041f007988 */ /* 0x0201e2000800040e */
[----:B------:R-:W-:Y:S01]  /*0ba0*/  ULOP3.LUT UR10, UR4, 0x600000, URZ, 0xc0, !UPT ;  /* 0x00600000040a7892 */ /* 0x000fe2000f8ec0ff */
[----:B------:R-:W-:Y:S01]  /*0bb0*/  LOP3.LUT R22, R31, 0x40, RZ, 0x3c, !PT ;  /* 0x000000401f167812 */ /* 0x000fe200078e3cff */
[----:B------:R-:W-:Y:S01]  /*0bc0*/  ULOP3.LUT UR21, UR5, 0x10, URZ, 0xc0, !UPT ;  /* 0x0000001005157892 */ /* 0x000fe2000f8ec0ff */
[----:B------:R-:W-:Y:S01]  /*0bd0*/  LOP3.LUT P1, RZ, R0, 0xff, RZ, 0xc0, !PT ;  /* 0x000000ff00ff7812 */ /* 0x000fe2000782c0ff */
[----:B------:R-:W-:Y:S01]  /*0be0*/  STS.U16 [R31+UR14+0x400], R8 ;  /* 0x000400081f007988 */ /* 0x000fe2000800040e */
[----:B------:R-:W-:Y:S01]  /*0bf0*/  UMOV UR6, 0x1 ;  /* 0x0000000100067882 */ /* 0x000fe20000000000 */
[----:B------:R-:W-:-:S02]  /*0c00*/  UIADD3 UR32, UPT, UPT, UR21, UR10, UR15 ;  /* 0x0000000a15207290 */ /* 0x000fc4000fffe00f */
[----:B------:R-:W-:Y:S01]  /*0c10*/  STS.U16 [R31+UR14+0x800], R13 ;  /* 0x0008000d1f007988 */ /* 0x000fe2000800040e */
[----:B0-----:R-:W-:Y:S01]  /*0c20*/  LOP3.LUT R4, R31, 0x60, RZ, 0x3c, !PT ;  /* 0x000000601f047812 */ /* 0x001fe200078e3cff */
[----:B------:R-:W-:Y:S02]  /*0c30*/  UIADD3 UR18, UPT, UPT, UR14, 0x3800, URZ ;  /* 0x000038000e127890 */ /* 0x000fe4000fffe0ff */
[----:B------:R-:W-:Y:S01]  /*0c40*/  STS.U16 [R31+UR14+0xc00], R18 ;  /* 0x000c00121f007988 */ /* 0x000fe2000800040e */
[----:B------:R-:W0:Y:S03]  /*0c50*/  LDCU UR20, c[0x0][0x3f0] ;  /* 0x00007e00ff1477ac */ /* 0x000e260008000800 */
[----:B------:R1:W-:Y:S01]  /*0c60*/  STS.U16 [R16+UR14+0x100], R5 ;  /* 0x0001000510007988 */ /* 0x0003e2000800040e */
[----:B------:R-:W-:Y:S01]  /*0c70*/  VOTEU.ALL UP0, P1 ;  /* 0x0000000000ff7886 */ /* 0x000fe20000800000 */
[----:B------:R-:W-:-:S02]  /*0c80*/  VOTEU.ALL UP1, P1 ;  /* 0x0000000000ff7886 */ /* 0x000fc40000820000 */
[----:B------:R-:W-:Y:S02]  /*0c90*/  STS.U16 [R16+UR14+0x500], R10 ;  /* 0x0005000a10007988 */ /* 0x000fe4000800040e */
[----:B------:R-:W-:-:S04]  /*0ca0*/  @!UP0 UIADD3 UR4, UPT, UPT, -UR6, 0x100000, URZ ;  /* 0x0010000006048890 */ /* 0x000fc8000fffe1ff */
[----:B------:R-:W-:Y:S02]  /*0cb0*/  @!UP0 USHF.L.U32 UR5, UR4, 0xb, URZ ;  /* 0x0000000b04058899 */ /* 0x000fe400080006ff */
[----:B------:R-:W-:Y:S01]  /*0cc0*/  @!UP0 USHF.L.U32 UR4, UR4, 0x1, URZ ;  /* 0x0000000104048899 */ /* 0x000fe200080006ff */
[----:B------:R-:W-:Y:S01]  /*0cd0*/  STS.U16 [R16+UR14+0x900], R14 ;  /* 0x0009000e10007988 */ /* 0x000fe2000800040e */
[----:B-1----:R-:W-:-:S03]  /*0ce0*/  PRMT R5, RZ, 0x7610, R5 ;  /* 0x00007610ff057816 */ /* 0x002fc60000000005 */
[----:B------:R-:W-:Y:S01]  /*0cf0*/  STS.U16 [R16+UR14+0xd00], R19 ;  /* 0x000d001310007988 */ /* 0x000fe2000800040e */
[----:B0-----:R-:W-:-:S03]  /*0d00*/  ISETP.LT.AND P2, PT, RZ, UR20, PT ;  /* 0x00000014ff007c0c */ /* 0x001fc6000bf41270 */
[----:B------:R-:W-:Y:S04]  /*0d10*/  STS.U16 [R22+UR14+0x200], R6 ;  /* 0x0002000616007988 */ /* 0x000fe8000800040e */
[----:B------:R0:W-:Y:S04]  /*0d20*/  STS.U16 [R22+UR14+0x600], R11 ;  /* 0x0006000b16007988 */ /* 0x0001e8000800040e */
[----:B------:R-:W-:Y:S04]  /*0d30*/  STS.U16 [R22+UR14+0xa00], R15 ;  /* 0x000a000f16007988 */ /* 0x000fe8000800040e */
[----:B------:R-:W-:Y:S01]  /*0d40*/  STS.U16 [R22+UR14+0xe00], R27 ;  /* 0x000e001b16007988 */ /* 0x000fe2000800040e */
[----:B0-----:R-:W-:-:S03]  /*0d50*/  PRMT R11, RZ, 0x7610, R11 ;  /* 0x00007610ff0b7816 */ /* 0x001fc6000000000b */
[----:B------:R0:W-:Y:S04]  /*0d60*/  STS.U16 [R4+UR14+0x300], R7 ;  /* 0x0003000704007988 */ /* 0x0001e8000800040e */
[----:B------:R-:W-:Y:S04]  /*0d70*/  STS.U16 [R4+UR14+0x700], R12 ;  /* 0x0007000c04007988 */ /* 0x000fe8000800040e */
[----:B------:R1:W-:Y:S01]  /*0d80*/  STS.U16 [R4+UR14+0xb00], R9 ;  /* 0x000b000904007988 */ /* 0x0003e2000800040e */
[----:B0-----:R-:W-:-:S03]  /*0d90*/  PRMT R7, RZ, 0x7610, R7 ;  /* 0x00007610ff077816 */ /* 0x001fc60000000007 */
[----:B------:R0:W-:Y:S01]  /*0da0*/  STS.U16 [R4+UR14+0xf00], R32 ;  /* 0x000f002004007988 */ /* 0x0001e2000800040e */
[----:B------:R-:W-:Y:S01]  /*0db0*/  STTM.x16 tmem[UR32], RZ ;  /* 0x000000ff000079ed */ /* 0x000fe20008240020 */
[----:B------:R-:W2:Y:S02]  /*0dc0*/  FENCE.VIEW.ASYNC.T ;  /* 0x00000000000073c6 */ /* 0x000ea40000000200 */
[----:B--2---:R-:W-:Y:S01]  /*0dd0*/  BAR.SYNC.DEFER_BLOCKING 0x0 ;  /* 0x0000000000007b1d */ /* 0x004fe20000010000 */
[----:B-1----:R-:W-:-:S05]  /*0de0*/  PRMT R9, RZ, 0x7610, R9 ;  /* 0x00007610ff097816 */ /* 0x002fca0000000009 */
[----:B------:R-:W1:Y:S02]  /*0df0*/  FENCE.VIEW.ASYNC.S ;  /* 0x00000000000073c6 */ /* 0x000e640000000000 */
[----:B-1----:R1:W2:Y:S02]  /*0e00*/  @!UP1 SYNCS.EXCH.64 URZ, [UR18], UR4 ;  /* 0x0000000412ff95b2 */ /* 0x0022a40008000100 */
[----:B--2---:R-:W-:Y:S06]  /*0e10*/  BAR.SYNC.DEFER_BLOCKING 0x0 ;  /* 0x0000000000007b1d */ /* 0x004fec0000010000 */
[----:B------:R-:W2:Y:S04]  /*0e20*/  @P2 LDG.E.U16 R5, desc[UR30][R50.64] ;  /* 0x0000001e32052981 */ /* 0x000ea8000c1e1500 */
[----:B------:R-:W3:Y:S04]  /*0e30*/  @P2 LDG.E.U16 R7, desc[UR30][R48.64] ;  /* 0x0000001e30072981 */ /* 0x000ee8000c1e1500 */
[----:B------:R-:W4:Y:S04]  /*0e40*/  @P2 LDG.E.U16 R11, desc[UR30][R46.64] ;  /* 0x0000001e2e0b2981 */ /* 0x000f28000c1e1500 */
[----:B------:R-:W4:Y:S01]  /*0e50*/  @P2 LDG.E.U16 R9, desc[UR30][R44.64] ;  /* 0x0000001e2c092981 */ /* 0x000f22000c1e1500 */
[----:B------:R-:W-:-:S04]  /*0e60*/  @!UP0 UIADD3 UR8, UPT, UPT, -UR6, 0x100000, URZ ;  /* 0x0010000006088890 */ /* 0x000fc8000fffe1ff */
[----:B------:R-:W-:Y:S02]  /*0e70*/  @!UP0 USHF.L.U32 UR9, UR8, 0xb, URZ ;  /* 0x0000000b08098899 */ /* 0x000fe400080006ff */
[----:B------:R-:W-:Y:S01]  /*0e80*/  @!UP0 USHF.L.U32 UR8, UR8, 0x1, URZ ;  /* 0x0000000108088899 */ /* 0x000fe200080006ff */
[----:B------:R-:W-:Y:S01]  /*0e90*/  VOTEU.ALL UP1, P1 ;  /* 0x0000000000ff7886 */ /* 0x000fe20000820000 */
[----:B0-----:R-:W-:Y:S01]  /*0ea0*/  LOP3.LUT R4, R0, 0xff, RZ, 0xc0, !PT ;  /* 0x000000ff00047812 */ /* 0x001fe200078ec0ff */
[----:B------:R-:W-:Y:S02]  /*0eb0*/  UIADD3 UR16, UPT, UPT, UR15, 0x20, URZ ;  /* 0x000000200f107890 */ /* 0x000fe4000fffe0ff */
[----:B-1----:R-:W-:-:S04]  /*0ec0*/  @!UP0 UIADD3 UR4, UPT, UPT, -UR6, 0x100000, URZ ;  /* 0x0010000006048890 */ /* 0x002fc8000fffe1ff */
[----:B------:R-:W-:Y:S02]  /*0ed0*/  @!UP0 USHF.L.U32 UR5, UR4, 0xb, URZ ;  /* 0x0000000b04058899 */ /* 0x000fe400080006ff */
[----:B------:R-:W-:Y:S02]  /*0ee0*/  @!UP0 USHF.L.U32 UR4, UR4, 0x1, URZ ;  /* 0x0000000104048899 */ /* 0x000fe400080006ff */
[----:B------:R-:W-:Y:S01]  /*0ef0*/  UIADD3 UR22, UPT, UPT, UR14, 0x2800, URZ ;  /* 0x000028000e167890 */ /* 0x000fe2000fffe0ff */
[----:B------:R-:W-:Y:S01]  /*0f00*/  SHF.R.U32.HI R21, RZ, 0x2, R0 ;  /* 0x00000002ff157819 */ /* 0x000fe20000011600 */
[----:B------:R-:W-:Y:S01]  /*0f10*/  UIADD3 UR17, UPT, UPT, UR10, UR16, URZ ;  /* 0x000000100a117290 */ /* 0x000fe2000fffe0ff */
[----:B------:R-:W-:Y:S02]  /*0f20*/  SHF.L.U32 R4, R4, 0x1, RZ ;  /* 0x0000000104047819 */ /* 0x000fe400000006ff */
[----:B------:R-:W-:Y:S01]  /*0f30*/  ISETP.EQ.U32.AND P3, PT, RZ, UR24, P2 ;  /* 0x00000018ff007c0c */ /* 0x000fe20009762070 */
[----:B------:R-:W-:Y:S01]  /*0f40*/  ULEA UR17, UR21, UR17, 0x10 ;  /* 0x0000001115117291 */ /* 0x000fe2000f8e80ff */
[----:B------:R-:W-:Y:S01]  /*0f50*/  LOP3.LUT R30, R4, 0x30, R21, 0x78, !PT ;  /* 0x00000030041e7812 */ /* 0x000fe200078e7815 */
[----:B------:R0:W1:Y:S01]  /*0f60*/  @!UP1 SYNCS.EXCH.64 URZ, [UR14+0x3808], UR8 ;  /* 0x003808080eff95b2 */ /* 0x0000620008000100 */
[----:B------:R-:W-:-:S03]  /*0f70*/  VOTEU.ALL UP1, P1 ;  /* 0x0000000000ff7886 */ /* 0x000fc60000820000 */
[----:B--2---:R0:W-:Y:S04]  /*0f80*/  STS.U16 [R30+UR14+0x2000], R5 ;  /* 0x002000051e007988 */ /* 0x0041e8000800040e */
[----:B---3--:R0:W-:Y:S04]  /*0f90*/  STS.U16 [R30+UR14+0x2200], R7 ;  /* 0x002200071e007988 */ /* 0x0081e8000800040e */
[----:B----4-:R0:W-:Y:S04]  /*0fa0*/  STS.U16 [R30+UR14+0x2400], R11 ;  /* 0x0024000b1e007988 */ /* 0x0101e8000800040e */
[----:B------:R0:W-:Y:S01]  /*0fb0*/  STS.U16 [R30+UR14+0x2600], R9 ;  /* 0x002600091e007988 */ /* 0x0001e2000800040e */
[----:B-1----:R1:W-:Y:S06]  /*0fc0*/  MEMBAR.ALL.CTA ;  /* 0x0000000000007992 */ /* 0x0023ec0000008000 */
[----:B-1----:R-:W-:Y:S04]  /*0fd0*/  FENCE.VIEW.ASYNC.S ;  /* 0x00000000000073c6 */ /* 0x002fe80000000000 */
[----:B------:R-:W1:Y:S02]  /*0fe0*/  FENCE.VIEW.ASYNC.S ;  /* 0x00000000000073c6 */ /* 0x000e640000000000 */
[----:B-1----:R0:W1:Y:S02]  /*0ff0*/  @!UP1 SYNCS.EXCH.64 URZ, [UR14+0x2800], UR4 ;  /* 0x002800040eff95b2 */ /* 0x0020640008000100 */
[----:B-1----:R-:W-:Y:S06]  /*1000*/  BAR.SYNC.DEFER_BLOCKING 0x0 ;  /* 0x0000000000007b1d */ /* 0x002fec0000010000 */
[----:B0-----:R-:W-:Y:S05]  /*1010*/  @!P3 BRA `(.L_x_6) ;  /* 0x000000000068b947 */ /* 0x001fea0003800000 */
[----:B------:R-:W-:Y:S02]  /*1020*/  UIADD3 UR4, UPT, UPT, UR14, 0x2000, URZ ;  /* 0x000020000e047890 */ /* 0x000fe4000fffe0ff */
[----:B------:R-:W-:Y:S02]  /*1030*/  USHF.R.U32.HI UR5, URZ, 0x4, UR14 ;  /* 0x00000004ff057899 */ /* 0x000fe4000801160e */
[----:B------:R-:W-:Y:S02]  /*1040*/  USHF.R.U32.HI UR6, URZ, 0x4, UR4 ;  /* 0x00000004ff067899 */ /* 0x000fe40008011604 */
[----:B------:R-:W-:Y:S02]  /*1050*/  USGXT.U32 UR4, UR5, 0xe ;  /* 0x0000000e0504789a */ /* 0x000fe40008000000 */
[----:B------:R-:W-:Y:S01]  /*1060*/  USGXT.U32 UR6, UR6, 0xe ;  /* 0x0000000e0606789a */ /* 0x000fe20008000000 */
[----:B------:R-:W-:Y:S01]  /*1070*/  UMOV UR8, 0x1000080 ;  /* 0x0100008000087882 */ /* 0x000fe20000000000 */
[----:B------:R-:W-:Y:S01]  /*1080*/  UMOV UR9, 0x40004040 ;  /* 0x4000404000097882 */ /* 0x000fe20000000000 */
[----:B------:R-:W-:Y:S01]  /*1090*/  UMOV UR12, 0xfffffffe ;  /* 0xfffffffe000c7882 */ /* 0x000fe20000000000 */
[----:B------:R-:W-:Y:S01]  /*10a0*/  UMOV UR13, 0x7fffbfdf ;  /* 0x7fffbfdf000d7882 */ /* 0x000fe20000000000 */
[----:B------:R-:W-:Y:S01]  /*10b0*/  UMOV UR5, URZ ;  /* 0x000000ff00057c82 */ /* 0x000fe20008000000 */
[----:B------:R-:W-:Y:S01]  /*10c0*/  UMOV UR7, URZ ;  /* 0x000000ff00077c82 */ /* 0x000fe20008000000 */
[----:B------:R-:W-:-:S02]  /*10d0*/  ULOP3.LUT UR26, UR4, 0x1000000, URZ, 0xfc, !UPT ;  /* 0x01000000041a7892 */ /* 0x000fc4000f8efcff */
[----:B------:R-:W-:Y:S02]  /*10e0*/  UIADD3.64 UR8, UPT, UPT, UR4, UR8, URZ ;  /* 0x0000000804087297 */ /* 0x000fe4000fffe0ff */
[----:B------:R-:W-:Y:S01]  /*10f0*/  UIADD3.64 UR12, UPT, UPT, UR6, -UR12, URZ ;  /* 0x8000000c060c7297 */ /* 0x000fe2000fffe0ff */
[----:B------:R-:W-:Y:S01]  /*1100*/  UMOV UR28, 0x0 ;  /* 0x00000000001c7882 */ /* 0x000fe20000000000 */
[----:B------:R-:W-:Y:S01]  /*1110*/  UMOV UR29, 0x8088010 ;  /* 0x08088010001d7882 */ /* 0x000fe20000000000 */
[----:B------:R-:W-:Y:S01]  /*1120*/  UMOV UR4, UR22 ;  /* 0x0000001600047c82 */ /* 0x000fe20008000000 */
[----:B------:R-:W-:Y:S01]  /*1130*/  UMOV UR27, 0x40004040 ;  /* 0x40004040001b7882 */ /* 0x000fe20000000000 */
[----:B------:R-:W-:Y:S01]  /*1140*/  UMOV UR7, 0x80004020 ;  /* 0x8000402000077882 */ /* 0x000fe20000000000 */
[----:B------:R-:W-:Y:S01]  /*1150*/  UMOV UR34, 0x0 ;  /* 0x0000000000227882 */ /* 0x000fe20000000000 */
[----:B------:R-:W-:Y:S01]  /*1160*/  UMOV UR35, 0x8088010 ;  /* 0x0808801000237882 */ /* 0x000fe20000000000 */
[----:B------:R-:W-:Y:S01]  /*1170*/  UMOV UR4, UR4 ;  /* 0x0000000400047c82 */ /* 0x000fe20008000000 */
[----:B------:R0:W-:Y:S01]  /*1180*/  UTCHMMA gdesc[UR26], gdesc[UR6], tmem[UR16], tmem[UR28], idesc[UR29], !UPT ;  /* 0x00ff1c061a0075ea */ /* 0x0001e2000f800010 */
[----:B------:R0:W-:Y:S01]  /*1190*/  UTCHMMA gdesc[UR8], gdesc[UR12], tmem[UR16], tmem[UR34], idesc[UR35], UPT ;  /* 0x00ff220c080075ea */ /* 0x0001e2000b800010 */
[----:B------:R0:W-:Y:S01]  /*11a0*/  UTCBAR [UR4], URZ ;  /* 0x000000ff040073e9 */ /* 0x0001e200080000ff */
[----:B------:R-:W-:Y:S01]  /*11b0*/  NOP ;  /* 0x0000000000007918 */ /* 0x000fe20000000000 */
.L_x_6:
[----:B------:R-:W-:Y:S05]  /*11c0*/  @!P2 BRA `(.L_x_7) ;  /* 0x000000000008a947 */ /* 0x000fea0003800000 */
[----:B------:R-:W1:Y:S02]  /*11d0*/  SYNCS.PHASECHK.TRANS64.TRYWAIT P4, [UR14+0x2800], RZ ;  /* 0x002800ffff0075a7 */ /* 0x000e64000808110e */
[----:B-1----:R-:W-:Y:S05]  /*11e0*/  @!P4 BRA `(.L_x_8) ;  /* 0x0000002c0060c947 */ /* 0x002fea0003800000 */
.L_x_7:
[----:B------:R-:W-:Y:S01]  /*11f0*/  BAR.SYNC.DEFER_BLOCKING 0x0 ;  /* 0x0000000000007b1d */ /* 0x000fe20000010000 */
[----:B------:R-:W-:-:S04]  /*1200*/  LOP3.LUT R21, R21, 0x38, RZ, 0xc0, !PT ;  /* 0x0000003815157812 */ /* 0x000fc800078ec0ff */
[----:B------:R-:W-:Y:S01]  /*1210*/  LOP3.LUT R21, R21, 0x1f, R0, 0xf8, !PT ;  /* 0x0000001f15157812 */ /* 0x000fe200078ef800 */
[----:B0-----:R-:W0:Y:S02]  /*1220*/  LDCU UR7, c[0x0][0x3a8] ;  /* 0x00007500ff0777ac */ /* 0x001e240008000800 */
[----:B------:R-:W1:Y:S01]  /*1230*/  LDC R33, c[0x0][0x3d8] ;  /* 0x0000f600ff217b82 */ /* 0x000e620000000800 */
[----:B------:R-:W-:Y:S01]  /*1240*/  LDTM.16dp32bit_t0_t15.x16 R4, tmem[UR17] ;  /* 0x00000011000479ee */ /* 0x000fe20008a00000 */
[----:B------:R-:W0:Y:S01]  /*1250*/  LDTM.16dp32bit_t16_t31.x16 R4, tmem[UR17+0x10] ;  /* 0x00001011000479ee */ /* 0x000e220008a20000 */
[----:B------:R-:W-:Y:S01]  /*1260*/  SHF.L.U32 R29, R21, 0x4, RZ ;  /* 0x00000004151d7819 */ /* 0x000fe200000006ff */
[----:B------:R-:W2:Y:S01]  /*1270*/  LDCU.64 UR8, c[0x0][0x3d0] ;  /* 0x00007a00ff0877ac */ /* 0x000ea20008000a00 */
[----:B------:R-:W3:Y:S01]  /*1280*/  @!P1 SYNCS.CCTL.IV [UR14+0x2800] ;  /* 0x00280000ff0099b1 */ /* 0x000ee2000800000e */
[----:B------:R-:W-:Y:S01]  /*1290*/  NOP ;  /* 0x0000000000007918 */ /* 0x000fe20000000000 */
[----:B--2---:R-:W-:Y:S01]  /*12a0*/  UIMAD UR4, UR11, UR8, URZ ;  /* 0x000000080b0472a4 */ /* 0x004fe2000f8e02ff */
[----:B------:R-:W-:-:S02]  /*12b0*/  IMAD R20, R20, UR9, RZ ;  /* 0x0000000914147c24 */ /* 0x000fc4000f8e02ff */
[----:B-1----:R-:W-:Y:S02]  /*12c0*/  IMAD R2, R2, R33, RZ ;  /* 0x0000002102027224 */ /* 0x002fe400078e02ff */
[----:B0-----:R-:W-:Y:S01]  /*12d0*/  FMUL R22, R4, UR7 ;  /* 0x0000000704167c20 */ /* 0x001fe20008400000 */
[----:B------:R-:W-:Y:S01]  /*12e0*/  FMUL R23, R5, UR7 ;  /* 0x0000000705177c20 */ /* 0x000fe20008400000 */
[----:B------:R-:W-:Y:S01]  /*12f0*/  FMUL R24, R6, UR7 ;  /* 0x0000000706187c20 */ /* 0x000fe20008400000 */
[----:B------:R-:W-:Y:S01]  /*1300*/  FMUL R25, R7, UR7 ;  /* 0x0000000707197c20 */ /* 0x000fe20008400000 */
[----:B------:R-:W-:Y:S01]  /*1310*/  FMUL R26, R8, UR7 ;  /* 0x00000007081a7c20 */ /* 0x000fe20008400000 */
[----:B------:R-:W-:Y:S02]  /*1320*/  USHF.L.U32 UR6, UR4, 0x1, URZ ;  /* 0x0000000104067899 */ /* 0x000fe400080006ff */
[----:B------:R-:W-:Y:S01]  /*1330*/  FMNMX3 R24, R22, R23, R24, !PT ;  /* 0x0000001716187276 */ /* 0x000fe20007800018 */
[----:B------:R-:W-:Y:S01]  /*1340*/  FMUL R22, R9, UR7 ;  /* 0x0000000709167c20 */ /* 0x000fe20008400000 */
[----:B------:R-:W-:Y:S01]  /*1350*/  FMUL R23, R10, UR7 ;  /* 0x000000070a177c20 */ /* 0x000fe20008400000 */
[----:B------:R-:W-:Y:S01]  /*1360*/  UIMAD.WIDE UR4, UR4, 0x2, URZ ;  /* 0x00000002040478a5 */ /* 0x000fe2000f8e02ff */
[----:B------:R-:W-:Y:S01]  /*1370*/  FMNMX3 R26, R24, R25, R26, !PT ;  /* 0x00000019181a7276 */ /* 0x000fe2000780001a */
[----:B------:R-:W-:Y:S01]  /*1380*/  FMUL R24, R11, UR7 ;  /* 0x000000070b187c20 */ /* 0x000fe20008400000 */
[----:B------:R-:W-:-:S02]  /*1390*/  FMUL R25, R12, UR7 ;  /* 0x000000070c197c20 */ /* 0x000fc40008400000 */
[----:B------:R-:W-:Y:S01]  /*13a0*/  FMNMX3 R26, R26, R22, R23, !PT ;  /* 0x000000161a1a7276 */ /* 0x000fe20007800017 */
[----:B------:R-:W-:Y:S01]  /*13b0*/  FMUL R22, R13, UR7 ;  /* 0x000000070d167c20 */ /* 0x000fe20008400000 */
[----:B------:R-:W-:Y:S02]  /*13c0*/  FMUL R23, R14, UR7 ;  /* 0x000000070e177c20 */ /* 0x000fe40008400000 */
[----:B------:R-:W-:Y:S01]  /*13d0*/  FMNMX3 R26, R26, R24, R25, !PT ;  /* 0x000000181a1a7276 */ /* 0x000fe20007800019 */
[----:B------:R-:W-:Y:S01]  /*13e0*/  FMUL R24, R15, UR7 ;  /* 0x000000070f187c20 */ /* 0x000fe20008400000 */
[----:B------:R-:W-:Y:S02]  /*13f0*/  FMUL R25, R16, UR7 ;  /* 0x0000000710197c20 */ /* 0x000fe40008400000 */
[----:B------:R-:W-:Y:S01]  /*1400*/  FMNMX3 R26, R26, R22, R23, !PT ;  /* 0x000000161a1a7276 */ /* 0x000fe20007800017 */
[----:B------:R-:W-:Y:S01]  /*1410*/  FMUL R22, R17, UR7 ;  /* 0x0000000711167c20 */ /* 0x000fe20008400000 */
[----:B------:R-:W-:-:S02]  /*1420*/  FMUL R23, R18, UR7 ;  /* 0x0000000712177c20 */ /* 0x000fc40008400000 */
[----:B------:R-:W-:Y:S01]  /*1430*/  FMNMX3 R25, R26, R24, R25, !PT ;  /* 0x000000181a197276 */ /* 0x000fe20007800019 */
[----:B------:R-:W-:-:S03]  /*1440*/  FMUL R24, R19, UR7 ;  /* 0x0000000713187c20 */ /* 0x000fc60008400000 */
[----:B------:R-:W-:Y:S01]  /*1450*/  FMNMX3 R23, R25, R22, R23, !PT ;  /* 0x0000001619177276 */ /* 0x000fe20007800017 */
[C---:B------:R-:W-:Y:S02]  /*1460*/  IMAD.SHL.U32 R25, R20.reuse, 0x2, RZ ;  /* 0x0000000214197824 */ /* 0x040fe400078e00ff */
[----:B------:R-:W-:Y:S01]  /*1470*/  IMAD.HI R20, R20, 0x2, RZ ;  /* 0x0000000214147827 */ /* 0x000fe200078e02ff */
[----:B------:R-:W-:Y:S02]  /*1480*/  FMNMX R24, R24, R23, !PT ;  /* 0x0000001718187209 */ /* 0x000fe40007800000 */
[----:B------:R-:W0:Y:S03]  /*1490*/  LDC.64 R22, c[0x0][0x390] ;  /* 0x0000e400ff167b82 */ /* 0x000e260000000a00 */
[----:B------:R-:W1:Y:S01]  /*14a0*/  SHFL.BFLY PT, R31, R24, 0x10, 0x1f ;  /* 0x0e001f00181f7f89 */ /* 0x000e6200000e0000 */
[----:B0-----:R-:W-:-:S02]  /*14b0*/  IADD3 R39, P4, P5, R25, UR6, R22 ;  /* 0x0000000619277c10 */ /* 0x001fc4000fd9e016 */
[----:B------:R-:W-:Y:S02]  /*14c0*/  SHF.R.U32.HI R25, RZ, 0x1, R0 ;  /* 0x00000001ff197819 */ /* 0x000fe40000011600 */
[----:B-1----:R-:W-:Y:S02]  /*14d0*/  FMNMX3 R31, R24, -INF , R31, !PT ;  /* 0xff800000181f7876 */ /* 0x002fe4000780001f */
[----:B------:R-:W-:Y:S01]  /*14e0*/  IADD3.X R27, PT, PT, R20, UR5, R23, P4, P5 ;  /* 0x00000005141b7c10 */ /* 0x000fe2000a7ea417 */
[----:B------:R-:W-:Y:S01]  /*14f0*/  IMAD R23, R33, UR19, RZ ;  /* 0x0000001321177c24 */ /* 0x000fe2000f8e02ff */
[C---:B------:R-:W-:Y:S01]  /*1500*/  LEA R42, P6, R2.reuse, R39, 0x1 ;  /* 0x00000027022a7211 */ /* 0x040fe200078c08ff */
[----:B------:R-:W-:Y:S01]  /*1510*/  FADD R21, -R31, -INF ;  /* 0xff8000001f157421 */ /* 0x000fe20000000100 */
[----:B------:R-:W-:Y:S02]  /*1520*/  LOP3.LUT R24, R29, 0x1b0, RZ, 0xc0, !PT ;  /* 0x000001b01d187812 */ /* 0x000fe400078ec0ff */
[----:B------:R-:W-:Y:S01]  /*1530*/  LEA R20, R33, R2, 0x3 ;  /* 0x0000000221147211 */ /* 0x000fe200078e18ff */
[----:B------:R-:W-:Y:S01]  /*1540*/  FMUL R21, R21, 1.4426950216293334961 ;  /* 0x3fb8aa3b15157820 */ /* 0x000fe20000400000 */
[----:B------:R-:W-:-:S02]  /*1550*/  LEA.HI.X.SX32 R43, R2, R27, 0x1, P6 ;  /* 0x0000001b022b7211 */ /* 0x000fc400030f0eff */
[----:B------:R-:W-:Y:S01]  /*1560*/  LOP3.LUT R2, R24, 0x40, R25, 0xf8, !PT ;  /* 0x0000004018027812 */ /* 0x000fe200078ef819 */
[----:B------:R-:W-:Y:S01]  /*1570*/  IMAD R22, R33, 0x8, R20 ;  /* 0x0000000821167824 */ /* 0x000fe200078e0214 */
[C---:B------:R-:W-:Y:S01]  /*1580*/  LEA R36, P4, R23.reuse, R39, 0x1 ;  /* 0x0000002717247211 */ /* 0x040fe200078808ff */
[----:B------:R-:W3:Y:S01]  /*1590*/  MUFU.EX2 R21, R21 ;  /* 0x0000001500157308 */ /* 0x000ee20000000800 */
[----:B------:R-:W-:Y:S02]  /*15a0*/  IADD3 R2, PT, PT, R2, UR14, RZ ;  /* 0x0000000e02027c10 */ /* 0x000fe4000fffe0ff */
[----:B------:R-:W-:Y:S02]  /*15b0*/  LEA.HI.X.SX32 R37, R23, R27, 0x1, P4 ;  /* 0x0000001b17257211 */ /* 0x000fe400020f0eff */
[----:B------:R-:W-:Y:S02]  /*15c0*/  PRMT R23, RZ, 0x7610, R23 ;  /* 0x00007610ff177816 */ /* 0x000fe40000000017 */
[----:B------:R-:W-:-:S02]  /*15d0*/  LEA R40, P5, R20, R39, 0x1 ;  /* 0x0000002714287211 */ /* 0x000fc400078a08ff */
[----:B------:R-:W-:Y:S02]  /*15e0*/  LEA R38, P6, R22, R39, 0x1 ;  /* 0x0000002716267211 */ /* 0x000fe400078c08ff */
[-C--:B------:R-:W-:Y:S02]  /*15f0*/  LEA.HI.X.SX32 R41, R20, R27.reuse, 0x1, P5 ;  /* 0x0000001b14297211 */ /* 0x080fe400028f0eff */
[----:B------:R-:W-:Y:S02]  /*1600*/  LEA.HI.X.SX32 R39, R22, R27, 0x1, P6 ;  /* 0x0000001b16277211 */ /* 0x000fe400030f0eff */
[----:B------:R-:W-:Y:S01]  /*1610*/  PRMT R27, RZ, 0x7610, R27 ;  /* 0x00007610ff1b7816 */ /* 0x000fe2000000001b */
[----:B---3--:R-:W-:Y:S01]  /*1620*/  STSM.16.M88 [R2+0x2000], R21 ;  /* 0x0020001502007844 */ /* 0x008fe20000000000 */
[----:B------:R-:W-:Y:S02]  /*1630*/  PRMT R25, RZ, 0x7610, R25 ;  /* 0x00007610ff197816 */ /* 0x000fe40000000019 */
[----:B------:R-:W-:Y:S01]  /*1640*/  PRMT R33, RZ, 0x7610, R33 ;  /* 0x00007610ff217816 */ /* 0x000fe20000000021 */
[----:B------:R-:W-:Y:S06]  /*1650*/  BAR.SYNC.DEFER_BLOCKING 0x0 ;  /* 0x0000000000007b1d */ /* 0x000fec0000010000 */
[----:B------:R-:W2:Y:S04]  /*1660*/  @P2 LDG.E.U16 R23, desc[UR30][R42.64] ;  /* 0x0000001e2a172981 */ /* 0x000ea8000c1e1500 */
[----:B------:R-:W3:Y:S04]  /*1670*/  @P2 LDG.E.U16 R27, desc[UR30][R40.64] ;  /* 0x0000001e281b2981 */ /* 0x000ee8000c1e1500 */
[----:B------:R-:W4:Y:S04]  /*1680*/  @P2 LDG.E.U16 R25, desc[UR30][R38.64] ;  /* 0x0000001e26192981 */ /* 0x000f28000c1e1500 */
[----:B------:R-:W5:Y:S01]  /*1690*/  @P2 LDG.E.U16 R33, desc[UR30][R36.64] ;  /* 0x0000001e24212981 */ /* 0x000f62000c1e1500 */
[--C-:B------:R-:W-:Y:S01]  /*16a0*/  FFMA R4, R4, UR7, -R31.reuse ;  /* 0x0000000704047c23 */ /* 0x100fe2000800081f */
[--C-:B------:R-:W-:Y:S01]  /*16b0*/  FFMA R5, R5, UR7, -R31.reuse ;  /* 0x0000000705057c23 */ /* 0x100fe2000800081f */
[--C-:B------:R-:W-:Y:S01]  /*16c0*/  FFMA R6, R6, UR7, -R31.reuse ;  /* 0x0000000706067c23 */ /* 0x100fe2000800081f */
[--C-:B------:R-:W-:Y:S01]  /*16d0*/  FFMA R7, R7, UR7, -R31.reuse ;  /* 0x0000000707077c23 */ /* 0x100fe2000800081f */
[----:B------:R-:W-:Y:S01]  /*16e0*/  FMUL R4, R4, 1.4426950216293334961 ;  /* 0x3fb8aa3b04047820 */ /* 0x000fe20000400000 */
[----:B------:R-:W-:Y:S01]  /*16f0*/  FMUL R5, R5, 1.4426950216293334961 ;  /* 0x3fb8aa3b05057820 */ /* 0x000fe20000400000 */
[----:B------:R-:W-:Y:S01]  /*1700*/  FMUL R6, R6, 1.4426950216293334961 ;  /* 0x3fb8aa3b06067820 */ /* 0x000fe20000400000 */
[----:B------:R-:W-:Y:S01]  /*1710*/  FMUL R7, R7, 1.4426950216293334961 ;  /* 0x3fb8aa3b07077820 */ /* 0x000fe20000400000 */
[--C-:B------:R-:W-:Y:S01]  /*1720*/  FFMA R8, R8, UR7, -R31.reuse ;  /* 0x0000000708087c23 */ /* 0x100fe2000800081f */
[--C-:B------:R-:W-:Y:S01]  /*1730*/  FFMA R9, R9, UR7, -R31.reuse ;  /* 0x0000000709097c23 */ /* 0x100fe2000800081f */
[----:B------:R-:W-:Y:S01]  /*1740*/  MUFU.EX2 R4, R4 ;  /* 0x0000000400047308 */ /* 0x000fe20000000800 */
[--C-:B------:R-:W-:Y:S01]  /*1750*/  FFMA R10, R10, UR7, -R31.reuse ;  /* 0x000000070a0a7c23 */ /* 0x100fe2000800081f */
[----:B------:R-:W-:Y:S01]  /*1760*/  FMUL R8, R8, 1.4426950216293334961 ;  /* 0x3fb8aa3b08087820 */ /* 0x000fe20000400000 */
[----:B------:R-:W-:Y:S01]  /*1770*/  FMUL R9, R9, 1.4426950216293334961 ;  /* 0x3fb8aa3b09097820 */ /* 0x000fe20000400000 */
[--C-:B------:R-:W-:Y:S01]  /*1780*/  FFMA R11, R11, UR7, -R31.reuse ;  /* 0x000000070b0b7c23 */ /* 0x100fe2000800081f */
[----:B------:R-:W-:Y:S01]  /*1790*/  FMUL R10, R10, 1.4426950216293334961 ;  /* 0x3fb8aa3b0a0a7820 */ /* 0x000fe20000400000 */
[--C-:B------:R-:W-:Y:S01]  /*17a0*/  FFMA R12, R12, UR7, -R31.reuse ;  /* 0x000000070c0c7c23 */ /* 0x100fe2000800081f */
[--C-:B------:R-:W-:Y:S01]  /*17b0*/  FFMA R13, R13, UR7, -R31.reuse ;  /* 0x000000070d0d7c23 */ /* 0x100fe2000800081f */
[----:B------:R-:W0:Y:S01]  /*17c0*/  MUFU.EX2 R5, R5 ;  /* 0x0000000500057308 */ /* 0x000e220000000800 */
[----:B------:R-:W-:Y:S01]  /*17d0*/  FMUL R11, R11, 1.4426950216293334961 ;  /* 0x3fb8aa3b0b0b7820 */ /* 0x000fe20000400000 */
[----:B------:R-:W-:Y:S01]  /*17e0*/  FMUL R12, R12, 1.4426950216293334961 ;  /* 0x3fb8aa3b0c0c7820 */ /* 0x000fe20000400000 */
[----:B------:R-:W-:Y:S01]  /*17f0*/  FMUL R13, R13, 1.4426950216293334961 ;  /* 0x3fb8aa3b0d0d7820 */ /* 0x000fe20000400000 */
[--C-:B------:R-:W-:Y:S01]  /*1800*/  FFMA R14, R14, UR7, -R31.reuse ;  /* 0x000000070e0e7c23 */ /* 0x100fe2000800081f */
[--C-:B------:R-:W-:Y:S01]  /*1810*/  FFMA R15, R15, UR7, -R31.reuse ;  /* 0x000000070f0f7c23 */ /* 0x100fe2000800081f */
[--C-:B------:R-:W-:Y:S01]  /*1820*/  FFMA R16, R16, UR7, -R31.reuse ;  /* 0x0000000710107c23 */ /* 0x100fe2000800081f */
[--C-:B------:R-:W-:Y:S01]  /*1830*/  FFMA R17, R17, UR7, -R31.reuse ;  /* 0x0000000711117c23 */ /* 0x100fe2000800081f */
[----:B------:R-:W1:Y:S01]  /*1840*/  MUFU.EX2 R6, R6 ;  /* 0x0000000600067308 */ /* 0x000e620000000800 */
[----:B------:R-:W-:Y:S01]  /*1850*/  FMUL R14, R14, 1.4426950216293334961 ;  /* 0x3fb8aa3b0e0e7820 */ /* 0x000fe20000400000 */
[----:B------:R-:W-:Y:S01]  /*1860*/  FMUL R15, R15, 1.4426950216293334961 ;  /* 0x3fb8aa3b0f0f7820 */ /* 0x000fe20000400000 */
[----:B------:R-:W-:Y:S01]  /*1870*/  FMUL R16, R16, 1.4426950216293334961 ;  /* 0x3fb8aa3b10107820 */ /* 0x000fe20000400000 */
[----:B------:R-:W-:Y:S01]  /*1880*/  FMUL R17, R17, 1.4426950216293334961 ;  /* 0x3fb8aa3b11117820 */ /* 0x000fe20000400000 */
[--C-:B------:R-:W-:Y:S01]  /*1890*/  FFMA R18, R18, UR7, -R31.reuse ;  /* 0x0000000712127c23 */ /* 0x100fe2000800081f */
[----:B------:R-:W-:Y:S01]  /*18a0*/  LOP3.LUT R29, R29, 0x1f0, RZ, 0xc0, !PT ;  /* 0x000001f01d1d7812 */ /* 0x000fe200078ec0ff */
[----:B------:R-:W-:Y:S01]  /*18b0*/  FFMA R19, R19, UR7, -R31 ;  /* 0x0000000713137c23 */ /* 0x000fe2000800081f */
[----:B------:R-:W1:Y:S01]  /*18c0*/  MUFU.EX2 R7, R7 ;  /* 0x0000000700077308 */ /* 0x000e620000000800 */
[----:B0-----:R-:W-:Y:S01]  /*18d0*/  FADD R35, R4, R5 ;  /* 0x0000000504237221 */ /* 0x001fe20000000000 */
[----:B------:R-:W-:Y:S01]  /*18e0*/  FMUL R18, R18, 1.4426950216293334961 ;  /* 0x3fb8aa3b12127820 */ /* 0x000fe20000400000 */
[----:B------:R-:W0:Y:S01]  /*18f0*/  LDSM.16.M88 R22, [R29+UR14+0x2000] ;  /* 0x0020000e1d16783b */ /* 0x000e220008000000 */
[----:B------:R-:W-:Y:S01]  /*1900*/  FMUL R19, R19, 1.4426950216293334961 ;  /* 0x3fb8aa3b13137820 */ /* 0x000fe20000400000 */
[----:B------:R-:W-:Y:S01]  /*1910*/  F2FP.F16.F32.PACK_AB R4, R5, R4 ;  /* 0x000000040504723e */ /* 0x000fe200000000ff */
[----:B------:R-:W-:Y:S01]  /*1920*/  UIADD3 UR19, UPT, UPT, UR15, 0x40, URZ ;  /* 0x000000400f137890 */ /* 0x000fe2000fffe0ff */
[----:B------:R-:W-:Y:S01]  /*1930*/  BAR.SYNC.DEFER_BLOCKING 0x0 ;  /* 0x0000000000007b1d */ /* 0x000fe20000010000 */
[----:B------:R-:W-:Y:S01]  /*1940*/  UIADD3 UR20, UPT, UPT, UR20, -0x20, URZ ;  /* 0xffffffe014147890 */ /* 0x000fe2000fffe0ff */
[----:B-1----:R-:W-:Y:S01]  /*1950*/  FADD R20, R6, R35 ;  /* 0x0000002306147221 */ /* 0x002fe20000000000 */
[----:B------:R-:W-:-:S03]  /*1960*/  UIADD3 UR10, UPT, UPT, UR10, UR19, URZ ;  /* 0x000000130a0a7290 */ /* 0x000fc6000fffe0ff */
[----:B------:R-:W1:Y:S01]  /*1970*/  MUFU.EX2 R8, R8 ;  /* 0x0000000800087308 */ /* 0x000e620000000800 */
[----:B------:R-:W-:Y:S01]  /*1980*/  ULEA UR21, UR21, UR10, 0x10 ;  /* 0x0000000a15157291 */ /* 0x000fe2000f8e80ff */
[C---:B------:R-:W-:Y:S01]  /*1990*/  FADD R35, R7.reuse, R20 ;  /* 0x0000001407237221 */ /* 0x040fe20000000000 */
[----:B------:R-:W-:-:S05]  /*19a0*/  F2FP.F16.F32.PACK_AB R5, R7, R6 ;  /* 0x000000060705723e */ /* 0x000fca00000000ff */
[----:B------:R-:W0:Y:S08]  /*19b0*/  MUFU.EX2 R9, R9 ;  /* 0x0000000900097308 */ /* 0x000e300000000800 */
[----:B------:R-:W0:Y:S01]  /*19c0*/  MUFU.EX2 R10, R10 ;  /* 0x0000000a000a7308 */ /* 0x000e220000000800 */
[----:B-1----:R-:W-:-:S07]  /*19d0*/  FADD R20, R8, R35 ;  /* 0x0000002308147221 */ /* 0x002fce0000000000 */
[----:B------:R-:W1:Y:S01]  /*19e0*/  MUFU.EX2 R11, R11 ;  /* 0x0000000b000b7308 */ /* 0x000e620000000800 */
[C---:B0-----:R-:W-:Y:S01]  /*19f0*/  FADD R35, R9.reuse, R20 ;  /* 0x0000001409237221 */ /* 0x041fe20000000000 */
[----:B------:R-:W-:-:S06]  /*1a00*/  F2FP.F16.F32.PACK_AB R6, R9, R8 ;  /* 0x000000080906723e */ /* 0x000fcc00000000ff */
[----:B------:R-:W0:Y:S01]  /*1a10*/  MUFU.EX2 R12, R12 ;  /* 0x0000000c000c7308 */ /* 0x000e220000000800 */
[----:B------:R-:W-:-:S07]  /*1a20*/  FADD R20, R10, R35 ;  /* 0x000000230a147221 */ /* 0x000fce0000000000 */
[----:B------:R-:W0:Y:S01]  /*1a30*/  MUFU.EX2 R13, R13 ;  /* 0x0000000d000d7308 */ /* 0x000e220000000800 */
[C---:B-1----:R-:W-:Y:S01]  /*1a40*/  FADD R35, R11.reuse, R20 ;  /* 0x000000140b237221 */ /* 0x042fe20000000000 */
[----:B------:R-:W-:-:S06]  /*1a50*/  F2FP.F16.F32.PACK_AB R7, R11, R10 ;  /* 0x0000000a0b07723e */ /* 0x000fcc00000000ff */
[----:B------:R-:W1:Y:S01]  /*1a60*/  MUFU.EX2 R14, R14 ;  /* 0x0000000e000e7308 */ /* 0x000e620000000800 */
[----:B0-----:R-:W-:-:S07]  /*1a70*/  FADD R20, R12, R35 ;  /* 0x000000230c147221 */ /* 0x001fce0000000000 */
[----:B------:R-:W0:Y:S01]  /*1a80*/  MUFU.EX2 R15, R15 ;  /* 0x0000000f000f7308 */ /* 0x000e220000000800 */
[C---:B------:R-:W-:Y:S01]  /*1a90*/  FADD R35, R13.reuse, R20 ;  /* 0x000000140d237221 */ /* 0x040fe20000000000 */
[----:B------:R-:W-:-:S06]  /*1aa0*/  F2FP.F16.F32.PACK_AB R8, R13, R12 ;  /* 0x0000000c0d08723e */ /* 0x000fcc00000000ff */
        /* <DEDUP_REMOVED lines=8> */
[----:B-1----:R-:W-:-:S04]  /*1b30*/  FADD R35, R17, R20 ;  /* 0x0000001411237221 */ /* 0x002fc80000000000 */
[----:B0-----:R-:W-:Y:S01]  /*1b40*/  FADD R10, R18, R35 ;  /* 0x00000023120a7221 */ /* 0x001fe20000000000 */
[C---:B------:R-:W-:Y:S01]  /*1b50*/  F2FP.F16.F32.PACK_AB R11, R19.reuse, R18 ;  /* 0x00000012130b723e */ /* 0x040fe200000000ff */
[----:B--2---:R0:W-:Y:S04]  /*1b60*/  STS.U16 [R30+UR14+0x2000], R23 ;  /* 0x002000171e007988 */ /* 0x0041e8000800040e */
[----:B---3--:R1:W-:Y:S04]  /*1b70*/  STS.U16 [R30+UR14+0x2200], R27 ;  /* 0x0022001b1e007988 */ /* 0x0083e8000800040e */
[----:B----4-:R1:W-:Y:S01]  /*1b80*/  STS.U16 [R30+UR14+0x2400], R25 ;  /* 0x002400191e007988 */ /* 0x0103e2000800040e */
[----:B0-----:R-:W-:Y:S01]  /*1b90*/  FADD R23, R19, R10 ;  /* 0x0000000a13177221 */ /* 0x001fe20000000000 */
[----:B------:R-:W-:-:S02]  /*1ba0*/  F2FP.F16.F32.PACK_AB R10, R17, R16 ;  /* 0x00000010110a723e */ /* 0x000fc400000000ff */
[----:B-----5:R1:W-:Y:S04]  /*1bb0*/  STS.U16 [R30+UR14+0x2600], R33 ;  /* 0x002600211e007988 */ /* 0x0203e8000800040e */
[----:B------:R1:W0:Y:S01]  /*1bc0*/  SHFL.BFLY PT, R20, R23, 0x10, 0x1f ;  /* 0x0e001f0017147f89 */ /* 0x00022200000e0000 */
[----:B------:R-:W-:Y:S05]  /*1bd0*/  @!P2 BRA `(.L_x_9) ;  /* 0x000000000008a947 */ /* 0x000fea0003800000 */
[----:B------:R2:W-:Y:S01]  /*1be0*/  STTM.16dp32bit_t0_t15.x8 tmem[UR21], R4 ;  /* 0x00000004000079ed */ /* 0x0005e20008980015 */
[----:B------:R2:W-:Y:S02]  /*1bf0*/  STTM.16dp32bit_t16_t31.x8 tmem[UR21+0x8], R4 ;  /* 0x00000804000079ed */ /* 0x0005e400089a0015 */
.L_x_9:
[----:B------:R-:W3:Y:S02]  /*1c00*/  FENCE.VIEW.ASYNC.T ;  /* 0x00000000000073c6 */ /* 0x000ee40000000200 */
[----:B---3--:R-:W-:Y:S06]  /*1c10*/  BAR.SYNC.DEFER_BLOCKING 0x0 ;  /* 0x0000000000007b1d */ /* 0x008fec0000010000 */
[----:B--2---:R-:W2:Y:S01]  /*1c20*/  LDTM.x16 R4, tmem[UR32] ;  /* 0x00000020000479ee */ /* 0x004ea20008240000 */
[----:B------:R-:W-:Y:S01]  /*1c30*/  NOP ;  /* 0x0000000000007918 */ /* 0x000fe20000000000 */
[----:B------:R-:W-:Y:S05]  /*1c40*/  @!P2 BRA `(.L_x_10) ;  /* 0x000000000044a947 */ /* 0x000fea0003800000 */
[C---:B--2---:R-:W-:Y:S01]  /*1c50*/  FMUL R4, R22.reuse, R4 ;  /* 0x0000000416047220 */ /* 0x044fe20000400000 */
[C---:B------:R-:W-:Y:S01]  /*1c60*/  FMUL R5, R22.reuse, R5 ;  /* 0x0000000516057220 */ /* 0x040fe20000400000 */
        /* <DEDUP_REMOVED lines=13> */
[----:B------:R-:W-:-:S04]  /*1d40*/  FMUL R19, R22, R19 ;  /* 0x0000001316137220 */ /* 0x000fc80000400000 */
[----:B------:R3:W-:Y:S03]  /*1d50*/  STTM.x16 tmem[UR32], R4 ;  /* 0x00000004000079ed */ /* 0x0007e60008240020 */
.L_x_10:
[----:B--2---:R-:W2:Y:S02]  /*1d60*/  FENCE.VIEW.ASYNC.T ;  /* 0x00000000000073c6 */ /* 0x004ea40000000200 */
[----:B--2---:R-:W-:Y:S01]  /*1d70*/  BAR.SYNC.DEFER_BLOCKING 0x0 ;  /* 0x0000000000007b1d */ /* 0x004fe20000010000 */
[----:B0-----:R-:W-:Y:S01]  /*1d80*/  FADD R20, R23, R20 ;  /* 0x0000001417147221 */ /* 0x001fe20000000000 */
[----:B------:R-:W-:-:S03]  /*1d90*/  UISETP.GE.AND UP1, UPT, UR20, 0x1, UPT ;  /* 0x000000011400788c */ /* 0x000fc6000bf26270 */
[----:B------:R-:W-:Y:S01]  /*1da0*/  FADD R20, R21, R20 ;  /* 0x0000001415147221 */ /* 0x000fe20000000000 */
[----:B------:R0:W-:Y:S06]  /*1db0*/  MEMBAR.ALL.CTA ;  /* 0x0000000000007992 */ /* 0x0001ec0000008000 */
[----:B0-----:R-:W0:Y:S02]  /*1dc0*/  FENCE.VIEW.ASYNC.S ;  /* 0x00000000000073c6 */ /* 0x001e240000000000 */
[----:B0-----:R-:W-:Y:S06]  /*1dd0*/  BAR.SYNC.DEFER_BLOCKING 0x0 ;  /* 0x0000000000007b1d */ /* 0x001fec0000010000 */
[----:B------:R-:W-:Y:S05]  /*1de0*/  @!P3 BRA `(.L_x_11) ;  /* 0x00000000004cb947 */ /* 0x000fea0003800000 */
[----:B------:R-:W-:Y:S02]  /*1df0*/  UIADD3 UR4, UPT, UPT, UR14, 0x2000, URZ ;  /* 0x000020000e047890 */ /* 0x000fe4000fffe0ff */
[----:B------:R-:W-:Y:S02]  /*1e00*/  UIADD3 UR8, UPT, UPT, UR15, 0x48, URZ ;  /* 0x000000480f087890 */ /* 0x000fe4000fffe0ff */
[----:B------:R-:W-:Y:S01]  /*1e10*/  USHF.R.U32.HI UR4, URZ, 0x4, UR4 ;  /* 0x00000004ff047899 */ /* 0x000fe20008011604 */
[----:B------:R-:W-:Y:S01]  /*1e20*/  UMOV UR12, 0x0 ;  /* 0x00000000000c7882 */ /* 0x000fe20000000000 */
[----:B------:R-:W-:Y:S02]  /*1e30*/  UMOV UR13, 0x8080010 ;  /* 0x08080010000d7882 */ /* 0x000fe40000000000 */
[----:B------:R-:W-:Y:S01]  /*1e40*/  USGXT.U32 UR6, UR4, 0xe ;  /* 0x0000000e0406789a */ /* 0x000fe20008000000 */
[----:B------:R-:W-:Y:S02]  /*1e50*/  UMOV UR5, URZ ;  /* 0x000000ff00057c82 */ /* 0x000fe40008000000 */
[----:B------:R-:W-:Y:S01]  /*1e60*/  UMOV UR4, URZ ;  /* 0x000000ff00047c82 */ /* 0x000fe20008000000 */
[----:B------:R-:W-:Y:S01]  /*1e70*/  UIADD3 UR26, UP2, UPT, UR6, 0x2, URZ ;  /* 0x00000002061a7890 */ /* 0x000fe2000ff5e0ff */
[----:B------:R-:W-:Y:S01]  /*1e80*/  UMOV UR7, 0x80004020 ;  /* 0x8000402000077882 */ /* 0x000fe20000000000 */
[----:B------:R-:W-:-:S02]  /*1e90*/  UMOV UR28, 0x0 ;  /* 0x00000000001c7882 */ /* 0x000fc40000000000 */
[----:B------:R-:W-:Y:S01]  /*1ea0*/  UIADD3.X UR27, UPT, UPT, UR4, -0x7fffbfe0, URZ, UP2, !UPT ;  /* 0x80004020041b7890 */ /* 0x000fe200097fe4ff */
[----:B------:R0:W-:Y:S01]  /*1eb0*/  UTCHMMA tmem[UR19], gdesc[UR6], tmem[UR15], tmem[UR12], idesc[UR13], UPT ;  /* 0x00ff0c06130079ea */ /* 0x0001e2000b80000f */
[----:B------:R-:W-:Y:S01]  /*1ec0*/  UMOV UR29, 0x8080010 ;  /* 0x08080010001d7882 */ /* 0x000fe20000000000 */
[----:B------:R-:W-:Y:S02]  /*1ed0*/  UMOV UR4, UR18 ;  /* 0x0000001200047c82 */ /* 0x000fe40008000000 */
[----:B------:R-:W-:-:S04]  /*1ee0*/  UMOV UR4, UR4 ;  /* 0x0000000400047c82 */ /* 0x000fc80008000000 */
[----:B------:R0:W-:Y:S01]  /*1ef0*/  UTCHMMA tmem[UR8], gdesc[UR26], tmem[UR15], tmem[UR28], idesc[UR29], UPT ;  /* 0x00ff1c1a080079ea */ /* 0x0001e2000b80000f */
[----:B------:R0:W-:Y:S01]  /*1f00*/  UTCBAR [UR4], URZ ;  /* 0x000000ff040073e9 */ /* 0x0001e200080000ff */
[----:B------:R-:W-:Y:S01]  /*1f10*/  NOP ;  /* 0x0000000000007918 */ /* 0x000fe20000000000 */
.L_x_11:
[----:B------:R-:W-:Y:S01]  /*1f20*/  FSEL R31, R31, -INF , P2 ;  /* 0xff8000001f1f7808 */ /* 0x000fe20001000000 */
[----:B0-----:R-:W-:Y:S01]  /*1f30*/  UMOV UR8, URZ ;  /* 0x000000ff00087c82 */ /* 0x001fe20008000000 */
[----:B------:R-:W-:Y:S01]  /*1f40*/  FSEL R32, R20, 1, P2 ;  /* 0x3f80000014207808 */ /* 0x000fe20001000000 */
[----:B------:R-:W-:Y:S06]  /*1f50*/  BRA.U !UP1, `(.L_x_12) ;  /* 0x0000000d09ec7547 */ /* 0x000fec000b800000 */
[----:B------:R-:W-:Y:S01]  /*1f60*/  USHF.R.U32.HI UR7, URZ, 0x4, UR14 ;  /* 0x00000004ff077899 */ /* 0x000fe2000801160e */
[----:B------:R-:W-:Y:S01]  /*1f70*/  SHF.L.U32 R34, R3, 0x5, RZ ;  /* 0x0000000503227819 */ /* 0x000fe200000006ff */
[----:B------:R-:W-:Y:S01]  /*1f80*/  UIADD3 UR4, UPT, UPT, UR14, 0x3000, URZ ;  /* 0x000030000e047890 */ /* 0x000fe2000fffe0ff */
[----:B------:R-:W-:Y:S01]  /*1f90*/  HFMA2 R52, -RZ, RZ, 0, 0 ;  /* 0x00000000ff347431 */ /* 0x000fe200000001ff */
[----:B------:R-:W-:Y:S01]  /*1fa0*/  USHF.L.U32 UR33, UR9, 0x5, URZ ;  /* 0x0000000509217899 */ /* 0x000fe200080006ff */
[----:B------:R-:W-:Y:S01]  /*1fb0*/  IMAD.MOV.U32 R54, RZ, RZ, R31 ;  /* 0x000000ffff367224 */ /* 0x000fe200078e001f */
[----:B------:R-:W-:Y:S01]  /*1fc0*/  USHF.R.U32.HI UR6, URZ, 0x4, UR22 ;  /* 0x00000004ff067899 */ /* 0x000fe20008011616 */
[----:B-1----:R-:W-:Y:S01]  /*1fd0*/  MOV R33, R34 ;  /* 0x0000002200217202 */ /* 0x002fe20000000f00 */
[----:B------:R-:W-:Y:S02]  /*1fe0*/  USGXT.U32 UR7, UR7, 0xe ;  /* 0x0000000e0707789a */ /* 0x000fe40008000000 */
[----:B------:R-:W-:Y:S01]  /*1ff0*/  USHF.R.U32.HI UR8, URZ, 0x4, UR4 ;  /* 0x00000004ff087899 */ /* 0x000fe20008011604 */
[----:B------:R-:W-:Y:S01]  /*2000*/  IMAD.U32 R3, RZ, RZ, UR33 ;  /* 0x00000021ff037e24 */ /* 0x000fe2000f8e00ff */
[----:B------:R-:W-:-:S02]  /*2010*/  USGXT.U32 UR4, UR6, 0xe ;  /* 0x0000000e0604789a */ /* 0x000fc40008000000 */
[----:B------:R-:W-:Y:S02]  /*2020*/  UIADD3 UR36, UP2, UPT, UR7, 0x1000080, URZ ;  /* 0x0100008007247890 */ /* 0x000fe4000ff5e0ff */
[----:B------:R-:W-:Y:S01]  /*2030*/  USGXT.U32 UR6, UR8, 0xe ;  /* 0x0000000e0806789a */ /* 0x000fe20008000000 */
[----:B------:R-:W-:Y:S01]  /*2040*/  UMOV UR5, URZ ;  /* 0x000000ff00057c82 */ /* 0x000fe20008000000 */
[----:B------:R-:W-:Y:S01]  /*2050*/  UMOV UR22, 0xfffffffe ;  /* 0xfffffffe00167882 */ /* 0x000fe20000000000 */
[----:B------:R-:W-:Y:S01]  /*2060*/  UMOV UR23, 0x7fffbfdf ;  /* 0x7fffbfdf00177882 */ /* 0x000fe20000000000 */
[----:B------:R-:W-:Y:S02]  /*2070*/  ULOP3.LUT UR35, UR7, 0x1000000, URZ, 0xfc, !UPT ;  /* 0x0100000007237892 */ /* 0x000fe4000f8efcff */
[----:B------:R-:W-:Y:S01]  /*2080*/  UIADD3.64 UR38, UPT, UPT, UR4, -UR22, URZ ;  /* 0x8000001604267297 */ /* 0x000fe2000fffe0ff */
[----:B------:R-:W-:Y:S01]  /*2090*/  UMOV UR7, URZ ;  /* 0x000000ff00077c82 */ /* 0x000fe20008000000 */
[----:B------:R-:W-:Y:S01]  /*20a0*/  UISETP.NE.U32.AND UP1, UPT, UR24, URZ, UPT ;  /* 0x000000ff1800728c */ /* 0x000fe2000bf25070 */
[----:B------:R-:W0:Y:S01]  /*20b0*/  LDCU UR42, c[0x0][0x3a8] ;  /* 0x00007500ff2a77ac */ /* 0x000e220008000800 */
[----:B------:R-:W-:-:S02]  /*20c0*/  UIADD3.X UR37, UPT, UPT, UR5, 0x40004040, URZ, UP2, !UPT ;  /* 0x4000404005257890 */ /* 0x000fc400097fe4ff */
[----:B------:R-:W-:Y:S01]  /*20d0*/  UIADD3.64 UR22, UPT, UPT, UR6, -UR22, URZ ;  /* 0x8000001606167297 */ /* 0x000fe2000fffe0ff */
[----:B------:R-:W-:Y:S01]  /*20e0*/  UMOV UR34, 0x1 ;  /* 0x0000000100227882 */ /* 0x000fe20000000000 */
[----:B------:R-:W-:Y:S01]  /*20f0*/  UMOV UR9, URZ ;  /* 0x000000ff00097c82 */ /* 0x000fe20008000000 */
[----:B------:R-:W-:-:S09]  /*2100*/  UMOV UR10, URZ ;  /* 0x000000ff000a7c82 */ /* 0x000fd20008000000 */
.L_x_17:
[----:B0--3--:R-:W-:-:S04]  /*2110*/  IMAD.WIDE R4, R33, 0x2, R50 ;  /* 0x0000000221047825 */ /* 0x009fc800078e0232 */
[C---:B------:R-:W-:Y:S02]  /*2120*/  IMAD.WIDE R6, R33.reuse, 0x2, R48 ;  /* 0x0000000221067825 */ /* 0x040fe400078e0230 */
[----:B------:R-:W2:Y:S02]  /*2130*/  LDG.E.U16 R5, desc[UR30][R4.64] ;  /* 0x0000001e04057981 */ /* 0x000ea4000c1e1500 */
[C---:B------:R-:W-:Y:S02]  /*2140*/  IMAD.WIDE R8, R33.reuse, 0x2, R46 ;  /* 0x0000000221087825 */ /* 0x040fe400078e022e */
[----:B------:R-:W3:Y:S02]  /*2150*/  LDG.E.U16 R7, desc[UR30][R6.64] ;  /* 0x0000001e06077981 */ /* 0x000ee4000c1e1500 */
[----:B------:R-:W-:Y:S02]  /*2160*/  IMAD.WIDE R10, R33, 0x2, R44 ;  /* 0x00000002210a7825 */ /* 0x000fe400078e022c */
[----:B------:R-:W4:Y:S04]  /*2170*/  LDG.E.U16 R9, desc[UR30][R8.64] ;  /* 0x0000001e08097981 */ /* 0x000f28000c1e1500 */
[----:B------:R-:W5:Y:S01]  /*2180*/  LDG.E.U16 R11, desc[UR30][R10.64] ;  /* 0x0000001e0a0b7981 */ /* 0x000f62000c1e1500 */
[----:B------:R-:W-:-:S02]  /*2190*/  UMOV UR12, 0x1 ;  /* 0x00000001000c7882 */ /* 0x000fc40000000000 */
[----:B------:R-:W-:-:S04]  /*21a0*/  @!UP0 UIADD3 UR12, UPT, UPT, -UR12, 0x100000, URZ ;  /* 0x001000000c0c8890 */ /* 0x000fc8000fffe1ff */
[----:B------:R-:W-:Y:S02]  /*21b0*/  @!UP0 USHF.L.U32 UR13, UR12, 0xb, URZ ;  /* 0x0000000b0c0d8899 */ /* 0x000fe400080006ff */
[----:B------:R-:W-:Y:S01]  /*21c0*/  @!UP0 USHF.L.U32 UR12, UR12, 0x1, URZ ;  /* 0x000000010c0c8899 */ /* 0x000fe200080006ff */
[----:B------:R-:W-:Y:S01]  /*21d0*/  VOTEU.ALL UP2, P1 ;  /* 0x0000000000ff7886 */ /* 0x000fe20000840000 */
[----:B--2---:R1:W-:Y:S04]  /*21e0*/  STS.U16 [R30+UR14+0x2800], R5 ;  /* 0x002800051e007988 */ /* 0x0043e8000800040e */
[----:B---3--:R1:W-:Y:S04]  /*21f0*/  STS.U16 [R30+UR14+0x2a00], R7 ;  /* 0x002a00071e007988 */ /* 0x0083e8000800040e */
[----:B----4-:R1:W-:Y:S04]  /*2200*/  STS.U16 [R30+UR14+0x2c00], R9 ;  /* 0x002c00091e007988 */ /* 0x0103e8000800040e */
[----:B-----5:R1:W-:Y:S01]  /*2210*/  STS.U16 [R30+UR14+0x2e00], R11 ;  /* 0x002e000b1e007988 */ /* 0x0203e2000800040e */
[----:B------:R2:W-:Y:S06]  /*2220*/  MEMBAR.ALL.CTA ;  /* 0x0000000000007992 */ /* 0x0005ec0000008000 */
[----:B--2---:R-:W-:Y:S04]  /*2230*/  FENCE.VIEW.ASYNC.S ;  /* 0x00000000000073c6 */ /* 0x004fe80000000000 */
[----:B------:R-:W2:Y:S02]  /*2240*/  FENCE.VIEW.ASYNC.S ;  /* 0x00000000000073c6 */ /* 0x000ea40000000000 */
[----:B--2---:R1:W2:Y:S02]  /*2250*/  @!UP2 SYNCS.EXCH.64 URZ, [UR14+0x3810], UR12 ;  /* 0x0038100c0effa5b2 */ /* 0x0042a40008000100 */
[----:B--2---:R-:W-:Y:S06]  /*2260*/  BAR.SYNC.DEFER_BLOCKING 0x0 ;  /* 0x0000000000007b1d */ /* 0x004fec0000010000 */
[----:B-1----:R-:W-:Y:S05]  /*2270*/  BRA.U UP1, `(.L_x_13) ;  /* 0x00000001013c7547 */ /* 0x002fea000b800000 */
[----:B------:R-:W-:Y:S01]  /*2280*/  UIADD3 UR12, UPT, UPT, UR14, 0x3810, URZ ;  /* 0x000038100e0c7890 */ /* 0x000fe2000fffe0ff */
[----:B------:R-:W-:Y:S01]  /*2290*/  UMOV UR26, UR35 ;  /* 0x00000023001a7c82 */ /* 0x000fe20008000000 */
[----:B------:R-:W-:Y:S01]  /*22a0*/  UMOV UR27, 0x40004040 ;  /* 0x40004040001b7882 */ /* 0x000fe20000000000 */
[----:B------:R-:W-:Y:S01]  /*22b0*/  UMOV UR24, UR4 ;  /* 0x0000000400187c82 */ /* 0x000fe20008000000 */
[----:B------:R-:W-:Y:S01]  /*22c0*/  UMOV UR25, 0x80004020 ;  /* 0x8000402000197882 */ /* 0x000fe20000000000 */
[----:B------:R-:W-:Y:S01]  /*22d0*/  UMOV UR28, 0x0 ;  /* 0x00000000001c7882 */ /* 0x000fe20000000000 */
[----:B------:R-:W-:Y:S01]  /*22e0*/  UMOV UR29, 0x8088010 ;  /* 0x08088010001d7882 */ /* 0x000fe20000000000 */
[----:B------:R-:W-:Y:S01]  /*22f0*/  UMOV UR13, URZ ;  /* 0x000000ff000d7c82 */ /* 0x000fe20008000000 */
[----:B------:R-:W-:Y:S01]  /*2300*/  UMOV UR40, 0x0 ;  /* 0x0000000000287882 */ /* 0x000fe20000000000 */
[----:B------:R-:W-:Y:S01]  /*2310*/  UMOV UR41, 0x8088010 ;  /* 0x0808801000297882 */ /* 0x000fe20000000000 */
[----:B------:R1:W-:Y:S01]  /*2320*/  UTCHMMA gdesc[UR26], gdesc[UR24], tmem[UR16], tmem[UR28], idesc[UR29], !UPT ;  /* 0x00ff1c181a0075ea */ /* 0x0003e2000f800010 */
[----:B------:R-:W-:Y:S01]  /*2330*/  UMOV UR12, UR12 ;  /* 0x0000000c000c7c82 */ /* 0x000fe20008000000 */
[----:B------:R1:W-:Y:S01]  /*2340*/  UTCHMMA gdesc[UR36], gdesc[UR38], tmem[UR16], tmem[UR40], idesc[UR41], UPT ;  /* 0x00ff2826240075ea */ /* 0x0003e2000b800010 */
[----:B------:R1:W-:Y:S01]  /*2350*/  UTCBAR [UR12], URZ ;  /* 0x000000ff0c0073e9 */ /* 0x0003e200080000ff */
[----:B------:R-:W-:-:S02]  /*2360*/  NOP ;  /* 0x0000000000007918 */ /* 0x000fc40000000000 */
.L_x_13:
[----:B------:R-:W2:Y:S02]  /*2370*/  SYNCS.PHASECHK.TRANS64.TRYWAIT P2, [UR14+0x3810], RZ ;  /* 0x003810ffff0075a7 */ /* 0x000ea4000804110e */
[----:B--2---:R-:W-:Y:S05]  /*2380*/  @!P2 BRA `(.L_x_14) ;  /* 0x0000001c0004a947 */ /* 0x004fea0003800000 */
.L_x_23:
[----:B------:R-:W-:Y:S06]  /*2390*/  BAR.SYNC.DEFER_BLOCKING 0x0 ;  /* 0x0000000000007b1d */ /* 0x000fec0000010000 */
[----:B------:R-:W-:Y:S01]  /*23a0*/  LDTM.16dp32bit_t0_t15.x16 R4, tmem[UR17] ;  /* 0x00000011000479ee */ /* 0x000fe20008a00000 */
[----:B------:R-:W2:Y:S01]  /*23b0*/  LDTM.16dp32bit_t16_t31.x16 R4, tmem[UR17+0x10] ;  /* 0x00001011000479ee */ /* 0x000ea20008a20000 */
[----:B------:R-:W3:Y:S01]  /*23c0*/  @!P1 SYNCS.CCTL.IV [UR14+0x3810] ;  /* 0x00381000ff0099b1 */ /* 0x000ee2000800000e */
[----:B------:R-:W-:Y:S01]  /*23d0*/  NOP ;  /* 0x0000000000007918 */ /* 0x000fe20000000000 */
[----:B0-2---:R-:W-:Y:S01]  /*23e0*/  FMUL R20, R4, UR42 ;  /* 0x0000002a04147c20 */ /* 0x005fe20008400000 */
[----:B------:R-:W-:Y:S01]  /*23f0*/  FMUL R21, R5, UR42 ;  /* 0x0000002a05157c20 */ /* 0x000fe20008400000 */
[----:B------:R-:W-:-:S05]  /*2400*/  FMUL R22, R6, UR42 ;  /* 0x0000002a06167c20 */ /* 0x000fca0008400000 */
[----:B------:R-:W-:Y:S01]  /*2410*/  FMNMX3 R22, R20, R21, R22, !PT ;  /* 0x0000001514167276 */ /* 0x000fe20007800016 */
        /* <DEDUP_REMOVED lines=16> */
[----:B------:R-:W-:Y:S01]  /*2520*/  FMUL R21, R18, UR42 ;  /* 0x0000002a12157c20 */ /* 0x000fe20008400000 */
[----:B------:R-:W-:-:S04]  /*2530*/  FMUL R22, R19, UR42 ;  /* 0x0000002a13167c20 */ /* 0x000fc80008400000 */
[----:B------:R-:W-:-:S04]  /*2540*/  FMNMX3 R21, R23, R20, R21, !PT ;  /* 0x0000001417157276 */ /* 0x000fc80007800015 */
[----:B------:R-:W-:-:S05]  /*2550*/  FMNMX R21, R22, R21, !PT ;  /* 0x0000001516157209 */ /* 0x000fca0007800000 */
[----:B------:R-:W0:Y:S02]  /*2560*/  SHFL.BFLY PT, R31, R21, 0x10, 0x1f ;  /* 0x0e001f00151f7f89 */ /* 0x000e2400000e0000 */
[----:B0-----:R-:W-:-:S05]  /*2570*/  FMNMX3 R31, R21, R31, R54, !PT ;  /* 0x0000001f151f7276 */ /* 0x001fca0007800036 */
        /* <DEDUP_REMOVED lines=8> */
[----:B------:R0:W-:Y:S01]  /*2600*/  MUFU.EX2 R20, R4 ;  /* 0x0000000400147308 */ /* 0x0001e20000000800 */
[--C-:B------:R-:W-:Y:S01]  /*2610*/  FFMA R8, R8, UR42, -R31.reuse ;  /* 0x0000002a08087c23 */ /* 0x100fe2000800081f */
[--C-:B------:R-:W-:Y:S01]  /*2620*/  FFMA R9, R9, UR42, -R31.reuse ;  /* 0x0000002a09097c23 */ /* 0x100fe2000800081f */
[--C-:B------:R-:W-:Y:S01]  /*2630*/  FFMA R10, R10, UR42, -R31.reuse ;  /* 0x0000002a0a0a7c23 */ /* 0x100fe2000800081f */
[--C-:B------:R-:W-:Y:S01]  /*2640*/  FFMA R11, R11, UR42, -R31.reuse ;  /* 0x0000002a0b0b7c23 */ /* 0x100fe2000800081f */
[----:B------:R-:W-:Y:S01]  /*2650*/  FMUL R8, R8, 1.4426950216293334961 ;  /* 0x3fb8aa3b08087820 */ /* 0x000fe20000400000 */
[----:B------:R-:W-:Y:S01]  /*2660*/  FMUL R9, R9, 1.4426950216293334961 ;  /* 0x3fb8aa3b09097820 */ /* 0x000fe20000400000 */
[----:B------:R-:W-:Y:S01]  /*2670*/  FMUL R10, R10, 1.4426950216293334961 ;  /* 0x3fb8aa3b0a0a7820 */ /* 0x000fe20000400000 */
[----:B------:R-:W2:Y:S01]  /*2680*/  MUFU.EX2 R23, R5 ;  /* 0x0000000500177308 */ /* 0x000ea20000000800 */
[----:B0-----:R-:W-:Y:S01]  /*2690*/  FADD R4, -R31, R54 ;  /* 0x000000361f047221 */ /* 0x001fe20000000100 */
[--C-:B------:R-:W-:Y:S01]  /*26a0*/  FFMA R12, R12, UR42, -R31.reuse ;  /* 0x0000002a0c0c7c23 */ /* 0x100fe2000800081f */
[----:B------:R-:W-:Y:S01]  /*26b0*/  FMUL R11, R11, 1.4426950216293334961 ;  /* 0x3fb8aa3b0b0b7820 */ /* 0x000fe20000400000 */
[--C-:B------:R-:W-:Y:S01]  /*26c0*/  FFMA R13, R13, UR42, -R31.reuse ;  /* 0x0000002a0d0d7c23 */ /* 0x100fe2000800081f */
[----:B------:R-:W-:Y:S01]  /*26d0*/  FMUL R35, R4, 1.4426950216293334961 ;  /* 0x3fb8aa3b04237820 */ /* 0x000fe20000400000 */
[----:B------:R-:W-:Y:S01]  /*26e0*/  FMUL R12, R12, 1.4426950216293334961 ;  /* 0x3fb8aa3b0c0c7820 */ /* 0x000fe20000400000 */
[--C-:B------:R-:W-:Y:S01]  /*26f0*/  FFMA R14, R14, UR42, -R31.reuse ;  /* 0x0000002a0e0e7c23 */ /* 0x100fe2000800081f */
[----:B------:R2:W0:Y:S01]  /*2700*/  MUFU.EX2 R21, R6 ;  /* 0x0000000600157308 */ /* 0x0004220000000800 */
[----:B------:R-:W-:Y:S01]  /*2710*/  FMUL R55, R13, 1.4426950216293334961 ;  /* 0x3fb8aa3b0d377820 */ /* 0x000fe20000400000 */
[--C-:B------:R-:W-:Y:S01]  /*2720*/  FFMA R15, R15, UR42, -R31.reuse ;  /* 0x0000002a0f0f7c23 */ /* 0x100fe2000800081f */
[----:B------:R-:W-:Y:S01]  /*2730*/  FMUL R14, R14, 1.4426950216293334961 ;  /* 0x3fb8aa3b0e0e7820 */ /* 0x000fe20000400000 */
[--C-:B------:R-:W-:Y:S01]  /*2740*/  FFMA R16, R16, UR42, -R31.reuse ;  /* 0x0000002a10107c23 */ /* 0x100fe2000800081f */
[----:B------:R-:W-:Y:S01]  /*2750*/  SHF.L.U32 R4, R52, 0x1f, RZ ;  /* 0x0000001f34047819 */ /* 0x000fe200000006ff */
[----:B------:R-:W-:Y:S01]  /*2760*/  FMUL R13, R15, 1.4426950216293334961 ;  /* 0x3fb8aa3b0f0d7820 */ /* 0x000fe20000400000 */
[----:B------:R-:W-:Y:S01]  /*2770*/  FFMA R17, R17, UR42, -R31 ;  /* 0x0000002a11117c23 */ /* 0x000fe2000800081f */
[----:B------:R-:W3:Y:S01]  /*2780*/  MUFU.EX2 R35, R35 ;  /* 0x0000002300237308 */ /* 0x000ee20000000800 */
[----:B--2---:R-:W-:Y:S01]  /*2790*/  FADD R6, R20, R23 ;  /* 0x0000001714067221 */ /* 0x004fe20000000000 */
[----:B------:R-:W-:Y:S01]  /*27a0*/  FMUL R15, R16, 1.4426950216293334961 ;  /* 0x3fb8aa3b100f7820 */ /* 0x000fe20000400000 */
[----:B------:R-:W-:Y:S01]  /*27b0*/  FMUL R16, R17, 1.4426950216293334961 ;  /* 0x3fb8aa3b11107820 */ /* 0x000fe20000400000 */
[--C-:B------:R-:W-:Y:S01]  /*27c0*/  FFMA R18, R18, UR42, -R31.reuse ;  /* 0x0000002a12127c23 */ /* 0x100fe2000800081f */
[----:B------:R-:W-:-:S03]  /*27d0*/  FFMA R19, R19, UR42, -R31 ;  /* 0x0000002a13137c23 */ /* 0x000fc6000800081f */
[----:B------:R-:W2:Y:S01]  /*27e0*/  MUFU.EX2 R24, R7 ;  /* 0x0000000700187308 */ /* 0x000ea20000000800 */
[----:B0-----:R-:W-:Y:S01]  /*27f0*/  FADD R5, R21, R6 ;  /* 0x0000000615057221 */ /* 0x001fe20000000000 */
[----:B------:R-:W-:Y:S01]  /*2800*/  FMUL R18, R18, 1.4426950216293334961 ;  /* 0x3fb8aa3b12127820 */ /* 0x000fe20000400000 */
[----:B------:R-:W-:-:S05]  /*2810*/  FMUL R17, R19, 1.4426950216293334961 ;  /* 0x3fb8aa3b13117820 */ /* 0x000fca0000400000 */
[----:B------:R-:W0:Y:S01]  /*2820*/  MUFU.EX2 R22, R8 ;  /* 0x0000000800167308 */ /* 0x000e220000000800 */
[----:B---3--:R3:W-:Y:S01]  /*2830*/  STSM.16.M88 [R2+0x2800], R35 ;  /* 0x0028002302007844 */ /* 0x0087e20000000000 */
[----:B------:R-:W-:Y:S01]  /*2840*/  BAR.SYNC.DEFER_BLOCKING 0x0 ;  /* 0x0000000000007b1d */ /* 0x000fe20000010000 */
[----:B--2---:R-:W-:-:S05]  /*2850*/  FADD R5, R24, R5 ;  /* 0x0000000518057221 */ /* 0x004fca0000000000 */
[----:B------:R-:W2:Y:S01]  /*2860*/  MUFU.EX2 R27, R9 ;  /* 0x00000009001b7308 */ /* 0x000ea20000000800 */
[----:B0-----:R-:W-:-:S07]  /*2870*/  FADD R6, R22, R5 ;  /* 0x0000000516067221 */ /* 0x001fce0000000000 */
[----:B------:R-:W0:Y:S08]  /*2880*/  MUFU.EX2 R25, R10 ;  /* 0x0000000a00197308 */ /* 0x000e300000000800 */
[----:B------:R-:W4:Y:S01]  /*2890*/  MUFU.EX2 R26, R11 ;  /* 0x0000000b001a7308 */ /* 0x000f220000000800 */
[----:B--2---:R-:W-:Y:S01]  /*28a0*/  FADD R6, R27, R6 ;  /* 0x000000061b067221 */ /* 0x004fe20000000000 */
[----:B------:R3:W2:Y:S01]  /*28b0*/  LDSM.16.M88 R52, [R29+UR14+0x2800] ;  /* 0x0028000e1d34783b */ /* 0x0006a20008000000 */
[----:B------:R-:W5:Y:S05]  /*28c0*/  SYNCS.PHASECHK.TRANS64.TRYWAIT P2, [UR18], R4 ;  /* 0x00000004ff0075a7 */ /* 0x000f6a0008041112 */
[----:B------:R-:W1:Y:S01]  /*28d0*/  MUFU.EX2 R12, R12 ;  /* 0x0000000c000c7308 */ /* 0x000e620000000800 */
[----:B0-----:R-:W-:-:S07]  /*28e0*/  FADD R5, R25, R6 ;  /* 0x0000000619057221 */ /* 0x001fce0000000000 */
[----:B------:R-:W0:Y:S01]  /*28f0*/  MUFU.EX2 R55, R55 ;  /* 0x0000003700377308 */ /* 0x000e220000000800 */
[----:B----4-:R-:W-:-:S07]  /*2900*/  FADD R5, R26, R5 ;  /* 0x000000051a057221 */ /* 0x010fce0000000000 */
[----:B------:R-:W4:Y:S01]  /*2910*/  MUFU.EX2 R14, R14 ;  /* 0x0000000e000e7308 */ /* 0x000f220000000800 */
[----:B-1----:R-:W-:-:S07]  /*2920*/  FADD R6, R12, R5 ;  /* 0x000000050c067221 */ /* 0x002fce0000000000 */
        /* <DEDUP_REMOVED lines=9> */
[----:B----4-:R-:W-:-:S04]  /*29c0*/  FADD R5, R16, R5 ;  /* 0x0000000510057221 */ /* 0x010fc80000000000 */
[----:B-1----:R-:W-:-:S04]  /*29d0*/  FADD R54, R18, R5 ;  /* 0x0000000512367221 */ /* 0x002fc80000000000 */
[----:B0-----:R-:W-:-:S05]  /*29e0*/  FADD R54, R17, R54 ;  /* 0x0000003611367221 */ /* 0x001fca0000000000 */
[----:B------:R3:W0:Y:S01]  /*29f0*/  SHFL.BFLY PT, R53, R54, 0x10, 0x1f ;  /* 0x0e001f0036357f89 */ /* 0x00062200000e0000 */
[----:B--2--5:R-:W-:Y:S05]  /*2a00*/  @!P2 BRA `(.L_x_15) ;  /* 0x000000140070a947 */ /* 0x024fea0003800000 */
.L_x_24:
[----:B------:R-:W-:-:S04]  /*2a10*/  IMAD.WIDE R4, R3, 0x2, R42 ;  /* 0x0000000203047825 */ /* 0x000fc800078e022a */
[C---:B------:R-:W-:Y:S01]  /*2a20*/  IMAD.WIDE R6, R3.reuse, 0x2, R40 ;  /* 0x0000000203067825 */ /* 0x040fe200078e0228 */
[----:B------:R-:W2:Y:S03]  /*2a30*/  LDG.E.U16 R57, desc[UR30][R4.64] ;  /* 0x0000001e04397981 */ /* 0x000ea6000c1e1500 */
[C---:B------:R-:W-:Y:S01]  /*2a40*/  IMAD.WIDE R8, R3.reuse, 0x2, R38 ;  /* 0x0000000203087825 */ /* 0x040fe200078e0226 */
[----:B------:R-:W4:Y:S03]  /*2a50*/  LDG.E.U16 R59, desc[UR30][R6.64] ;  /* 0x0000001e063b7981 */ /* 0x000f26000c1e1500 */
[----:B------:R-:W-:Y:S01]  /*2a60*/  IMAD.WIDE R10, R3, 0x2, R36 ;  /* 0x00000002030a7825 */ /* 0x000fe200078e0224 */
[----:B------:R-:W5:Y:S04]  /*2a70*/  LDG.E.U16 R61, desc[UR30][R8.64] ;  /* 0x0000001e083d7981 */ /* 0x000f68000c1e1500 */
[----:B---3--:R-:W3:Y:S01]  /*2a80*/  LDG.E.U16 R56, desc[UR30][R10.64] ;  /* 0x0000001e0a387981 */ /* 0x008ee2000c1e1500 */
[----:B------:R-:W-:Y:S01]  /*2a90*/  F2FP.F16.F32.PACK_AB R20, R23, R20 ;  /* 0x000000141714723e */ /* 0x000fe200000000ff */
[----:B------:R-:W-:Y:S01]  /*2aa0*/  ULEA UR18, UR34, UR14, 0x3 ;  /* 0x0000000e22127291 */ /* 0x000fe2000f8e18ff */
[----:B------:R-:W-:Y:S01]  /*2ab0*/  F2FP.F16.F32.PACK_AB R21, R24, R21 ;  /* 0x000000151815723e */ /* 0x000fe200000000ff */
[----:B0-----:R-:W-:Y:S01]  /*2ac0*/  FADD R54, R54, R53 ;  /* 0x0000003536367221 */ /* 0x001fe20000000000 */
[----:B------:R-:W-:Y:S01]  /*2ad0*/  F2FP.F16.F32.PACK_AB R22, R27, R22 ;  /* 0x000000161b16723e */ /* 0x000fe200000000ff */
[----:B------:R-:W-:Y:S01]  /*2ae0*/  UIADD3 UR18, UPT, UPT, UR18, 0x3800, URZ ;  /* 0x0000380012127890 */ /* 0x000fe2000fffe0ff */
[----:B------:R-:W-:Y:S01]  /*2af0*/  F2FP.F16.F32.PACK_AB R23, R26, R25 ;  /* 0x000000191a17723e */ /* 0x000fe200000000ff */
[----:B------:R-:W-:Y:S01]  /*2b00*/  UMOV UR8, UR9 ;  /* 0x0000000900087c82 */ /* 0x000fe20008000000 */
[----:B------:R-:W-:-:S02]  /*2b10*/  F2FP.F16.F32.PACK_AB R24, R55, R12 ;  /* 0x0000000c3718723e */ /* 0x000fc400000000ff */
[----:B------:R-:W-:Y:S02]  /*2b20*/  F2FP.F16.F32.PACK_AB R25, R13, R14 ;  /* 0x0000000e0d19723e */ /* 0x000fe400000000ff */
[----:B------:R-:W-:Y:S02]  /*2b30*/  F2FP.F16.F32.PACK_AB R26, R16, R15 ;  /* 0x0000000f101a723e */ /* 0x000fe400000000ff */
[----:B------:R-:W-:-:S04]  /*2b40*/  F2FP.F16.F32.PACK_AB R27, R17, R18 ;  /* 0x00000012111b723e */ /* 0x000fc800000000ff */
[----:B------:R-:W-:Y:S01]  /*2b50*/  STTM.16dp32bit_t0_t15.x8 tmem[UR21], R20 ;  /* 0x00000014000079ed */ /* 0x000fe20008980015 */
[----:B------:R-:W-:Y:S01]  /*2b60*/  STTM.16dp32bit_t16_t31.x8 tmem[UR21+0x8], R20 ;  /* 0x00000814000079ed */ /* 0x000fe200089a0015 */
[----:B--2---:R0:W-:Y:S04]  /*2b70*/  STS.U16 [R30+UR14+0x3000], R57 ;  /* 0x003000391e007988 */ /* 0x0041e8000800040e */
[----:B----4-:R0:W-:Y:S04]  /*2b80*/  STS.U16 [R30+UR14+0x3200], R59 ;  /* 0x0032003b1e007988 */ /* 0x0101e8000800040e */
[----:B-----5:R0:W-:Y:S04]  /*2b90*/  STS.U16 [R30+UR14+0x3400], R61 ;  /* 0x0034003d1e007988 */ /* 0x0201e8000800040e */
[----:B---3--:R0:W-:Y:S01]  /*2ba0*/  STS.U16 [R30+UR14+0x3600], R56 ;  /* 0x003600381e007988 */ /* 0x0081e2000800040e */
[----:B------:R-:W1:Y:S02]  /*2bb0*/  FENCE.VIEW.ASYNC.T ;  /* 0x00000000000073c6 */ /* 0x000e640000000200 */
[----:B-1----:R-:W-:Y:S06]  /*2bc0*/  BAR.SYNC.DEFER_BLOCKING 0x0 ;  /* 0x0000000000007b1d */ /* 0x002fec0000010000 */
[----:B------:R-:W1:Y:S01]  /*2bd0*/  LDTM.x16 R4, tmem[UR32] ;  /* 0x00000020000479ee */ /* 0x000e620008240000 */
[----:B------:R-:W-:Y:S01]  /*2be0*/  NOP ;  /* 0x0000000000007918 */ /* 0x000fe20000000000 */
[C---:B-1----:R-:W-:Y:S01]  /*2bf0*/  FMUL R4, R52.reuse, R4 ;  /* 0x0000000434047220 */ /* 0x042fe20000400000 */
        /* <DEDUP_REMOVED lines=15> */
[----:B------:R0:W-:Y:S01]  /*2cf0*/  STTM.x16 tmem[UR32], R4 ;  /* 0x00000004000079ed */ /* 0x0001e20008240020 */
[----:B------:R-:W1:Y:S02]  /*2d00*/  FENCE.VIEW.ASYNC.T ;  /* 0x00000000000073c6 */ /* 0x000e640000000200 */
[----:B-1----:R-:W-:Y:S06]  /*2d10*/  BAR.SYNC.DEFER_BLOCKING 0x0 ;  /* 0x0000000000007b1d */ /* 0x002fec0000010000 */
[----:B------:R1:W-:Y:S06]  /*2d20*/  MEMBAR.ALL.CTA ;  /* 0x0000000000007992 */ /* 0x0003ec0000008000 */
[----:B-1----:R-:W1:Y:S02]  /*2d30*/  FENCE.VIEW.ASYNC.S ;  /* 0x00000000000073c6 */ /* 0x002e640000000000 */
[----:B-1----:R-:W-:Y:S06]  /*2d40*/  BAR.SYNC.DEFER_BLOCKING 0x0 ;  /* 0x0000000000007b1d */ /* 0x002fec0000010000 */
[----:B------:R-:W-:Y:S05]  /*2d50*/  BRA.U UP1, `(.L_x_16) ;  /* 0x0000000101387547 */ /* 0x000fea000b800000 */
[----:B------:R-:W-:Y:S01]  /*2d60*/  UIADD3 UR28, UPT, UPT, UR15, 0x48, URZ ;  /* 0x000000480f1c7890 */ /* 0x000fe2000fffe0ff */
[----:B------:R-:W-:Y:S01]  /*2d70*/  UMOV UR24, UR6 ;  /* 0x0000000600187c82 */ /* 0x000fe20008000000 */
[----:B------:R-:W-:Y:S01]  /*2d80*/  UMOV UR25, 0x80004020 ;  /* 0x8000402000197882 */ /* 0x000fe20000000000 */
[----:B------:R-:W-:Y:S01]  /*2d90*/  UMOV UR26, 0x0 ;  /* 0x00000000001a7882 */ /* 0x000fe20000000000 */
[----:B------:R-:W-:Y:S01]  /*2da0*/  UMOV UR27, 0x8080010 ;  /* 0x08080010001b7882 */ /* 0x000fe20000000000 */
[----:B------:R-:W-:Y:S01]  /*2db0*/  UMOV UR12, UR18 ;  /* 0x00000012000c7c82 */ /* 0x000fe20008000000 */
[----:B------:R-:W-:Y:S01]  /*2dc0*/  UMOV UR13, URZ ;  /* 0x000000ff000d7c82 */ /* 0x000fe20008000000 */
[----:B------:R-:W-:Y:S01]  /*2dd0*/  UMOV UR40, 0x0 ;  /* 0x0000000000287882 */ /* 0x000fe20000000000 */
[----:B------:R-:W-:Y:S01]  /*2de0*/  UMOV UR41, 0x8080010 ;  /* 0x0808001000297882 */ /* 0x000fe20000000000 */
[----:B------:R1:W-:Y:S01]  /*2df0*/  UTCHMMA tmem[UR19], gdesc[UR24], tmem[UR15], tmem[UR26], idesc[UR27], UPT ;  /* 0x00ff1a18130079ea */ /* 0x0003e2000b80000f */
[----:B------:R-:W-:Y:S01]  /*2e00*/  UMOV UR9, UR12 ;  /* 0x0000000c00097c82 */ /* 0x000fe20008000000 */
[----:B------:R1:W-:Y:S01]  /*2e10*/  UTCHMMA tmem[UR28], gdesc[UR22], tmem[UR15], tmem[UR40], idesc[UR41], UPT ;  /* 0x00ff28161c0079ea */ /* 0x0003e2000b80000f */
[----:B------:R1:W-:Y:S01]  /*2e20*/  UTCBAR [UR9], URZ ;  /* 0x000000ff090073e9 */ /* 0x0003e200080000ff */
[----:B------:R-:W-:-:S02]  /*2e30*/  NOP ;  /* 0x0000000000007918 */ /* 0x000fc40000000000 */
.L_x_16:
[----:B------:R-:W-:Y:S01]  /*2e40*/  UIADD3 UR34, UPT, UPT, UR34, 0x1, URZ ;  /* 0x0000000122227890 */ /* 0x000fe2000fffe0ff */
[----:B------:R-:W-:Y:S01]  /*2e50*/  FFMA R32, R35, R32, R54 ;  /* 0x0000002023207223 */ /* 0x000fe20000000036 */
[----:B------:R-:W-:Y:S01]  /*2e60*/  UIADD3 UR10, UPT, UPT, UR10, 0x20, URZ ;  /* 0x000000200a0a7890 */ /* 0x000fe2000fffe0ff */
[----:B------:R-:W-:Y:S01]  /*2e70*/  IADD3 R3, PT, PT, R3, UR33, RZ ;  /* 0x0000002103037c10 */ /* 0x000fe2000fffe0ff */
[----:B------:R-:W-:Y:S01]  /*2e80*/  UISETP.GT.AND UP2, UPT, UR34, 0x1, UPT ;  /* 0x000000012200788c */ /* 0x000fe2000bf44270 */
[----:B------:R-:W-:Y:S01]  /*2e90*/  IMAD.IADD R33, R34, 0x1, R33 ;  /* 0x0000000122217824 */ /* 0x000fe200078e0221 */
[----:B------:R-:W-:Y:S02]  /*2ea0*/  MOV R52, UR8 ;  /* 0x0000000800347c02 */ /* 0x000fe40008000f00 */
[----:B-1----:R-:W-:Y:S01]  /*2eb0*/  USEL UR9, URZ, 0x1, !UP2 ;  /* 0x00000001ff097887 */ /* 0x002fe2000d000000 */
[----:B------:R-:W-:Y:S01]  /*2ec0*/  MOV R54, R31 ;  /* 0x0000001f00367202 */ /* 0x000fe20000000f00 */
[----:B------:R-:W-:-:S02]  /*2ed0*/  USEL UR34, UR34, URZ, !UP2 ;  /* 0x000000ff22227287 */ /* 0x000fc4000d000000 */
[----:B------:R-:W-:Y:S02]  /*2ee0*/  UISETP.GE.AND UP2, UPT, UR10, UR20, UPT ;  /* 0x000000140a00728c */ /* 0x000fe4000bf46270 */
[----:B------:R-:W-:-:S07]  /*2ef0*/  ULOP3.LUT UR9, UR8, UR9, URZ, 0x3c, !UPT ;  /* 0x0000000908097292 */ /* 0x000fce000f8e3cff */
[----:B------:R-:W-:Y:S05]  /*2f00*/  BRA.U !UP2, `(.L_x_17) ;  /* 0xfffffff10a807547 */ /* 0x000fea000b83ffff */
.L_x_12:
[----:B------:R-:W2:Y:S01]  /*2f10*/  LDCU UR4, c[0x0][0x3f0] ;  /* 0x00007e00ff0477ac */ /* 0x000ea20008000800 */
[----:B------:R-:W-:Y:S01]  /*2f20*/  FSETP.GEU.AND P3, PT, R32, 1.175494350822287508e-38, PT ;  /* 0x008000002000780b */ /* 0x000fe20003f6e000 */
[----:B--2---:R-:W-:-:S09]  /*2f30*/  UISETP.GE.AND UP0, UPT, UR4, 0x1, UPT ;  /* 0x000000010400788c */ /* 0x004fd2000bf06270 */
[----:B------:R-:W-:Y:S05]  /*2f40*/  BRA.U !UP0, `(.L_x_18) ;  /* 0x0000000108107547 */ /* 0x000fea000b800000 */
[----:B------:R-:W-:-:S06]  /*2f50*/  USHF.L.U32 UR8, UR8, 0x1f, URZ ;  /* 0x0000001f08087899 */ /* 0x000fcc00080006ff */
[----:B------:R-:W-:-:S04]  /*2f60*/  IMAD.U32 R3, RZ, RZ, UR8 ;  /* 0x00000008ff037e24 */ /* 0x000fc8000f8e00ff */
[----:B------:R-:W2:Y:S02]  /*2f70*/  SYNCS.PHASECHK.TRANS64.TRYWAIT P2, [UR18], R3 ;  /* 0x00000003ff0075a7 */ /* 0x000ea40008041112 */
[----:B--2---:R-:W-:Y:S05]  /*2f80*/  @!P2 BRA `(.L_x_19) ;  /* 0x00000010001ca947 */ /* 0x004fea0003800000 */
.L_x_18:
[----:B------:R-:W-:Y:S01]  /*2f90*/  BAR.SYNC.DEFER_BLOCKING 0x0 ;  /* 0x0000000000007b1d */ /* 0x000fe20000010000 */
[----:B0--3--:R-:W-:Y:S01]  /*2fa0*/  IMAD.MOV.U32 R5, RZ, RZ, 0x3dc6b27f ;  /* 0x3dc6b27fff057424 */ /* 0x009fe200078e00ff */
[----:B-1----:R-:W-:-:S04]  /*2fb0*/  LOP3.LUT R27, R0, 0x7f, RZ, 0xc0, !PT ;  /* 0x0000007f001b7812 */ /* 0x002fc800078ec0ff */
[----:B------:R-:W0:Y:S01]  /*2fc0*/  LDCU.64 UR4, c[0x0][0x3e0] ;  /* 0x00007c00ff0477ac */ /* 0x000e220008000a00 */
[----:B------:R-:W1:Y:S02]  /*2fd0*/  @!P1 SYNCS.CCTL.IV [UR14+0x3800] ;  /* 0x00380000ff0099b1 */ /* 0x000e64000800000e */
[----:B-1----:R-:W-:Y:S01]  /*2fe0*/  BAR.SYNC.DEFER_BLOCKING 0x0 ;  /* 0x0000000000007b1d */ /* 0x002fe20000010000 */
[----:B0-----:R-:W-:-:S04]  /*2ff0*/  UIMAD UR4, UR11, UR4, URZ ;  /* 0x000000040b0472a4 */ /* 0x001fc8000f8e02ff */
[----:B------:R-:W-:Y:S01]  /*3000*/  USHF.L.U32 UR6, UR4, 0x1, URZ ;  /* 0x0000000104067899 */ /* 0x000fe200080006ff */
[----:B------:R-:W0:Y:S02]  /*3010*/  @!P1 SYNCS.CCTL.IV [UR14+0x3808] ;  /* 0x00380800ff0099b1 */ /* 0x000e24000800000e */
[----:B0-----:R0:W-:Y:S01]  /*3020*/  STSM.16.M88 [R2], R32 ;  /* 0x0000002002007844 */ /* 0x0011e20000000000 */
[----:B------:R-:W-:Y:S01]  /*3030*/  BAR.SYNC.DEFER_BLOCKING 0x0 ;  /* 0x0000000000007b1d */ /* 0x000fe20000010000 */
[----:B0-----:R-:W-:-:S05]  /*3040*/  @!P3 FMUL R32, R32, 8388608 ;  /* 0x4b0000002020b820 */ /* 0x001fca0000400000 */
[C---:B------:R-:W-:Y:S02]  /*3050*/  IADD3 R3, PT, PT, R32.reuse, -0x3f3504f3, RZ ;  /* 0xc0cafb0d20037810 */ /* 0x040fe40007ffe0ff */
[----:B------:R-:W-:Y:S02]  /*3060*/  ISETP.GE.U32.AND P2, PT, R32, 0x7f800000, PT ;  /* 0x7f8000002000780c */ /* 0x000fe40003f46070 */
[----:B------:R-:W-:-:S04]  /*3070*/  LOP3.LUT R23, R3, 0xff800000, RZ, 0xc0, !PT ;  /* 0xff80000003177812 */ /* 0x000fc800078ec0ff */
[-C--:B------:R-:W-:Y:S02]  /*3080*/  IADD3 R3, PT, PT, R32, -R23.reuse, RZ ;  /* 0x8000001720037210 */ /* 0x080fe40007ffe0ff */
[----:B------:R-:W-:Y:S01]  /*3090*/  I2FP.F32.S32 R22, R23 ;  /* 0x0000001700167245 */ /* 0x000fe20000201400 */
[----:B------:R-:W0:Y:S02]  /*30a0*/  LDSM.16.M88 R21, [R29+UR14] ;  /* 0x0000000e1d15783b */ /* 0x000e240008000000 */
[----:B------:R-:W-:-:S04]  /*30b0*/  FADD R24, R3, -1 ;  /* 0xbf80000003187421 */ /* 0x000fc80000000000 */
[C---:B------:R-:W-:Y:S02]  /*30c0*/  FFMA.FTZ R3, R24.reuse, R5, -0.16845393180847167969 ;  /* 0xbe2c7f3018037423 */ /* 0x040fe40000010005 */
[----:B------:R-:W1:Y:S01]  /*30d0*/  LDTM.x16 R4, tmem[UR32] ;  /* 0x00000020000479ee */ /* 0x000e620008240000 */
[----:B------:R-:W-:Y:S01]  /*30e0*/  NOP ;  /* 0x0000000000007918 */ /* 0x000fe20000000000 */
[C---:B------:R-:W-:Y:S01]  /*30f0*/  FFMA.FTZ R3, R24.reuse, R3, 0.1716887056827545166 ;  /* 0x3e2fcf2a18037423 */ /* 0x040fe20000010003 */
[----:B-1----:R-:W-:Y:S03]  /*3100*/  BAR.SYNC.DEFER_BLOCKING 0x0 ;  /* 0x0000000000007b1d */ /* 0x002fe60000010000 */
[----:B------:R-:W-:-:S04]  /*3110*/  FFMA.FTZ R3, R24, R3, -0.17900948226451873779 ;  /* 0xbe374e4318037423 */ /* 0x000fc80000010003 */
[----:B------:R-:W-:-:S04]  /*3120*/  FFMA.FTZ R3, R24, R3, 0.20512372255325317383 ;  /* 0x3e520bf418037423 */ /* 0x000fc80000010003 */
[----:B------:R-:W-:-:S04]  /*3130*/  FFMA.FTZ R3, R24, R3, -0.24046532809734344482 ;  /* 0xbe763c8b18037423 */ /* 0x000fc80000010003 */
[----:B------:R-:W-:-:S04]  /*3140*/  FFMA.FTZ R3, R24, R3, 0.28857114911079406738 ;  /* 0x3e93bf9918037423 */ /* 0x000fc80000010003 */
[----:B------:R-:W-:-:S04]  /*3150*/  FFMA.FTZ R3, R24, R3, -0.36067417263984680176 ;  /* 0xbeb8aa4918037423 */ /* 0x000fc80000010003 */
[----:B------:R-:W-:Y:S01]  /*3160*/  FFMA.FTZ R25, R24, R3, 0.48089820146560668945 ;  /* 0x3ef6384a18197423 */ /* 0x000fe20000010003 */
[----:B------:R-:W-:-:S03]  /*3170*/  LOP3.LUT R3, R0, 0x80, RZ, 0xc0, !PT ;  /* 0x0000008000037812 */ /* 0x000fc600078ec0ff */
[C---:B------:R-:W-:Y:S01]  /*3180*/  FFMA.FTZ R25, R24.reuse, R25, -0.72134751081466674805 ;  /* 0xbf38aa3b18197423 */ /* 0x040fe20000010019 */
[----:B------:R-:W-:Y:S02]  /*3190*/  LEA R20, R3, UR14, 0x5 ;  /* 0x0000000e03147c11 */ /* 0x000fe4000f8e28ff */
[C---:B0-----:R-:W-:Y:S01]  /*31a0*/  FSETP.GT.AND P1, PT, |R21|.reuse, 8.50705917302346158658e+37, PT ;  /* 0x7e8000001500780b */ /* 0x041fe20003f24200 */
[C---:B------:R-:W-:Y:S01]  /*31b0*/  FMUL R25, R24.reuse, R25 ;  /* 0x0000001918197220 */ /* 0x040fe20000400000 */
[----:B------:R-:W-:Y:S02]  /*31c0*/  FSEL R3, RZ, -23, P3 ;  /* 0xc1b80000ff037808 */ /* 0x000fe40001800000 */
[----:B------:R-:W-:Y:S01]  /*31d0*/  FSETP.GEU.AND P3, PT, |R21|, 1.175494350822287508e-38, PT ;  /* 0x008000001500780b */ /* 0x000fe20003f6e200 */
[----:B------:R-:W-:Y:S01]  /*31e0*/  FMUL R25, R24, R25 ;  /* 0x0000001918197220 */ /* 0x000fe20000400000 */
[----:B------:R-:W-:Y:S01]  /*31f0*/  LEA R20, R27, R20, 0x4 ;  /* 0x000000141b147211 */ /* 0x000fe200078e20ff */
[----:B------:R-:W-:-:S02]  /*3200*/  FFMA.FTZ R22, R22, 1.1920928955078125e-07, R3 ;  /* 0x3400000016167823 */ /* 0x000fc40000010003 */
[----:B------:R-:W0:Y:S01]  /*3210*/  LDC R3, c[0x0][0x3e8] ;  /* 0x0000fa00ff037b82 */ /* 0x000e220000000800 */
[----:B------:R-:W-:-:S03]  /*3220*/  FFMA.FTZ R25, R24, 1.4426950216293334961, R25 ;  /* 0x3fb8aa3b18197823 */ /* 0x000fc60000010019 */
[----:B------:R-:W-:Y:S01]  /*3230*/  @P1 FMUL R21, R21, 0.25 ;  /* 0x3e80000015151820 */ /* 0x000fe20000400000 */
[----:B------:R-:W-:Y:S01]  /*3240*/  @P1 FMUL R4, R4, 0.25 ;  /* 0x3e80000004041820 */ /* 0x000fe20000400000 */
[----:B------:R-:W-:Y:S01]  /*3250*/  @P1 FMUL R6, R6, 0.25 ;  /* 0x3e80000006061820 */ /* 0x000fe20000400000 */
[----:B------:R-:W-:Y:S01]  /*3260*/  @P1 FMUL R7, R7, 0.25 ;  /* 0x3e80000007071820 */ /* 0x000fe20000400000 */
[----:B------:R-:W-:Y:S01]  /*3270*/  @!P3 FMUL R21, R21, 16777216 ;  /* 0x4b8000001515b820 */ /* 0x000fe20000400000 */
[----:B------:R-:W-:Y:S01]  /*3280*/  @P1 FMUL R9, R9, 0.25 ;  /* 0x3e80000009091820 */ /* 0x000fe20000400000 */
[----:B------:R-:W-:Y:S01]  /*3290*/  @P1 FMUL R8, R8, 0.25 ;  /* 0x3e80000008081820 */ /* 0x000fe20000400000 */
[----:B------:R-:W-:Y:S01]  /*32a0*/  @P1 FMUL R10, R10, 0.25 ;  /* 0x3e8000000a0a1820 */ /* 0x000fe20000400000 */
[----:B------:R-:W-:Y:S01]  /*32b0*/  @P1 FMUL R11, R11, 0.25 ;  /* 0x3e8000000b0b1820 */ /* 0x000fe20000400000 */
[----:B------:R-:W-:Y:S01]  /*32c0*/  @P1 FMUL R12, R12, 0.25 ;  /* 0x3e8000000c0c1820 */ /* 0x000fe20000400000 */
[----:B------:R-:W1:Y:S01]  /*32d0*/  MUFU.RCP R21, R21 ;  /* 0x0000001500157308 */ /* 0x000e620000001000 */
[----:B------:R-:W-:Y:S01]  /*32e0*/  @P1 FMUL R13, R13, 0.25 ;  /* 0x3e8000000d0d1820 */ /* 0x000fe20000400000 */
[----:B------:R-:W-:Y:S01]  /*32f0*/  @P1 FMUL R14, R14, 0.25 ;  /* 0x3e8000000e0e1820 */ /* 0x000fe20000400000 */
[----:B------:R-:W-:Y:S01]  /*3300*/  @P1 FMUL R16, R16, 0.25 ;  /* 0x3e80000010101820 */ /* 0x000fe20000400000 */
[----:B------:R-:W-:Y:S01]  /*3310*/  @P1 FMUL R18, R18, 0.25 ;  /* 0x3e80000012121820 */ /* 0x000fe20000400000 */
[----:B------:R-:W-:Y:S01]  /*3320*/  @!P3 FMUL R4, R4, 16777216 ;  /* 0x4b8000000404b820 */ /* 0x000fe20000400000 */
        /* <DEDUP_REMOVED lines=11> */
[C---:B-1----:R-:W-:Y:S01]  /*33e0*/  FMUL R4, R21.reuse, R4 ;  /* 0x0000000415047220 */ /* 0x042fe20000400000 */
[C---:B------:R-:W-:Y:S01]  /*33f0*/  FMUL R23, R21.reuse, R6 ;  /* 0x0000000615177220 */ /* 0x040fe20000400000 */
[C---:B------:R-:W-:Y:S01]  /*3400*/  FMUL R6, R21.reuse, R7 ;  /* 0x0000000715067220 */ /* 0x040fe20000400000 */
[C---:B------:R-:W-:Y:S01]  /*3410*/  FMUL R24, R21.reuse, R9 ;  /* 0x0000000915187220 */ /* 0x040fe20000400000 */
[C---:B------:R-:W-:Y:S01]  /*3420*/  FMUL R7, R21.reuse, R8 ;  /* 0x0000000815077220 */ /* 0x040fe20000400000 */
[C---:B------:R-:W-:Y:S01]  /*3430*/  FMUL R10, R21.reuse, R10 ;  /* 0x0000000a150a7220 */ /* 0x040fe20000400000 */
[C---:B------:R-:W-:Y:S01]  /*3440*/  FMUL R27, R21.reuse, R11 ;  /* 0x0000000b151b7220 */ /* 0x040fe20000400000 */
[----:B------:R-:W-:Y:S01]  /*3450*/  SHF.R.U32.HI R9, RZ, 0x7, R0 ;  /* 0x00000007ff097819 */ /* 0x000fe20000011600 */
[C---:B------:R-:W-:Y:S01]  /*3460*/  FMUL R12, R21.reuse, R12 ;  /* 0x0000000c150c7220 */ /* 0x040fe20000400000 */
[C---:B------:R-:W-:Y:S01]  /*3470*/  FMUL R26, R21.reuse, R13 ;  /* 0x0000000d151a7220 */ /* 0x040fe20000400000 */
[C---:B------:R-:W-:Y:S01]  /*3480*/  FMUL R11, R21.reuse, R14 ;  /* 0x0000000e150b7220 */ /* 0x040fe20000400000 */
[C---:B------:R-:W-:Y:S01]  /*3490*/  FMUL R16, R21.reuse, R16 ;  /* 0x0000001015107220 */ /* 0x040fe20000400000 */
[----:B------:R-:W-:Y:S01]  /*34a0*/  FMUL R13, R21, R18 ;  /* 0x00000012150d7220 */ /* 0x000fe20000400000 */
[----:B------:R-:W-:Y:S01]  /*34b0*/  @P1 FMUL R15, R15, 0.25 ;  /* 0x3e8000000f0f1820 */ /* 0x000fe20000400000 */
[----:B------:R-:W-:Y:S01]  /*34c0*/  F2FP.F16.F32.PACK_AB R8, R23, R4 ;  /* 0x000000041708723e */ /* 0x000fe200000000ff */
[----:B------:R-:W-:Y:S01]  /*34d0*/  @P1 FMUL R5, R5, 0.25 ;  /* 0x3e80000005051820 */ /* 0x000fe20000400000 */
[----:B------:R-:W-:Y:S01]  /*34e0*/  SGXT.U32 R4, R9, 0x1 ;  /* 0x000000010904781a */ /* 0x000fe20000000000 */
[----:B------:R-:W-:Y:S01]  /*34f0*/  @P1 FMUL R17, R17, 0.25 ;  /* 0x3e80000011111820 */ /* 0x000fe20000400000 */
[----:B------:R-:W-:Y:S01]  /*3500*/  F2FP.F16.F32.PACK_AB R9, R10, R7 ;  /* 0x000000070a09723e */ /* 0x000fe200000000ff */
[----:B------:R-:W-:Y:S01]  /*3510*/  @P1 FMUL R19, R19, 0.25 ;  /* 0x3e80000013131820 */ /* 0x000fe20000400000 */
[----:B------:R-:W-:Y:S01]  /*3520*/  F2FP.F16.F32.PACK_AB R10, R11, R12 ;  /* 0x0000000c0b0a723e */ /* 0x000fe200000000ff */
[----:B------:R-:W-:Y:S01]  /*3530*/  @!P3 FMUL R15, R15, 16777216 ;  /* 0x4b8000000f0fb820 */ /* 0x000fe20000400000 */
[----:B------:R-:W-:Y:S01]  /*3540*/  F2FP.F16.F32.PACK_AB R11, R13, R16 ;  /* 0x000000100d0b723e */ /* 0x000fe200000000ff */
[----:B------:R-:W-:Y:S01]  /*3550*/  @!P3 FMUL R5, R5, 16777216 ;  /* 0x4b8000000505b820 */ /* 0x000fe20000400000 */
[----:B------:R-:W1:Y:S01]  /*3560*/  LDC.64 R12, c[0x0][0x398] ;  /* 0x0000e600ff0c7b82 */ /* 0x000e620000000a00 */
[----:B------:R-:W-:Y:S01]  /*3570*/  @!P3 FMUL R17, R17, 16777216 ;  /* 0x4b8000001111b820 */ /* 0x000fe20000400000 */
[----:B------:R-:W-:Y:S01]  /*3580*/  @!P3 FMUL R19, R19, 16777216 ;  /* 0x4b8000001313b820 */ /* 0x000fe20000400000 */
[----:B------:R-:W-:Y:S01]  /*3590*/  FMUL R33, R21, R15 ;  /* 0x0000000f15217220 */ /* 0x000fe20000400000 */
[----:B0-----:R-:W-:-:S02]  /*35a0*/  IMAD R15, R4, R3, RZ ;  /* 0x00000003040f7224 */ /* 0x001fc400078e02ff */
[C---:B------:R-:W-:Y:S01]  /*35b0*/  FMUL R5, R21.reuse, R5 ;  /* 0x0000000515057220 */ /* 0x040fe20000400000 */
[C---:B------:R-:W-:Y:S01]  /*35c0*/  FMUL R14, R21.reuse, R17 ;  /* 0x00000011150e7220 */ /* 0x040fe20000400000 */
[----:B------:R-:W-:Y:S01]  /*35d0*/  @P2 MOV R7, 0x7f800000 ;  /* 0x7f80000000072802 */ /* 0x000fe20000000f00 */
[----:B------:R-:W-:Y:S01]  /*35e0*/  FMUL R21, R21, R19 ;  /* 0x0000001315157220 */ /* 0x000fe20000400000 */
[----:B------:R-:W-:Y:S02]  /*35f0*/  IMAD R17, R3, 0x2, R15 ;  /* 0x0000000203117824 */ /* 0x000fe400078e020f */
[----:B------:R-:W-:Y:S01]  /*3600*/  FADD R22, R22, R25 ;  /* 0x0000001916167221 */ /* 0x000fe20000000000 */
[----:B------:R-:W-:Y:S01]  /*3610*/  F2FP.F16.F32.PACK_AB R4, R6, R5 ;  /* 0x000000050604723e */ /* 0x000fe200000000ff */
[----:B------:R-:W-:Y:S01]  /*3620*/  @P2 FFMA.FTZ R22, R32, R7, +INF ;  /* 0x7f80000020162423 */ /* 0x000fe20000010007 */
[----:B------:R-:W-:Y:S01]  /*3630*/  F2FP.F16.F32.PACK_AB R5, R27, R24 ;  /* 0x000000181b05723e */ /* 0x000fe200000000ff */
[----:B------:R0:W-:Y:S01]  /*3640*/  STS.128 [R20], R8 ;  /* 0x0000000814007388 */ /* 0x0001e20000000c00 */
[----:B------:R-:W-:-:S02]  /*3650*/  F2FP.F16.F32.PACK_AB R6, R33, R26 ;  /* 0x0000001a2106723e */ /* 0x000fc400000000ff */
[----:B------:R-:W-:Y:S01]  /*3660*/  F2FP.F16.F32.PACK_AB R7, R21, R14 ;  /* 0x0000000e1507723e */ /* 0x000fe200000000ff */
[----:B------:R-:W-:Y:S01]  /*3670*/  IMAD R14, R28, UR5, RZ ;  /* 0x000000051c0e7c24 */ /* 0x000fe2000f8e02ff */
[C---:B------:R-:W-:Y:S01]  /*3680*/  LEA R19, R3.reuse, R17, 0x1 ;  /* 0x0000001103137211 */ /* 0x040fe200078e08ff */
[----:B------:R-:W-:Y:S01]  /*3690*/  UIMAD.WIDE UR4, UR4, 0x2, URZ ;  /* 0x00000002040478a5 */ /* 0x000fe2000f8e02ff */
[----:B------:R-:W-:Y:S01]  /*36a0*/  FSETP.NEU.AND P1, PT, R32, RZ, PT ;  /* 0x000000ff2000720b */ /* 0x000fe20003f2d000 */
[----:B------:R2:W-:Y:S01]  /*36b0*/  STS.128 [R20+0x800], R4 ;  /* 0x0008000414007388 */ /* 0x0005e20000000c00 */
[----:B------:R-:W-:Y:S01]  /*36c0*/  LOP3.LUT R0, R0, 0xff, RZ, 0xc0, !PT ;  /* 0x000000ff00007812 */ /* 0x000fe200078ec0ff */
[----:B------:R-:W-:Y:S01]  /*36d0*/  IMAD.HI R40, R14, 0x2, RZ ;  /* 0x000000020e287827 */ /* 0x000fe200078e02ff */
[----:B------:R-:W-:Y:S02]  /*36e0*/  FSEL R22, R22, -INF , P1 ;  /* 0xff80000016167808 */ /* 0x000fe40000800000 */
[C---:B0-----:R-:W-:Y:S01]  /*36f0*/  LEA R11, R3.reuse, R19, 0x1 ;  /* 0x00000013030b7211 */ /* 0x041fe200078e08ff */
[----:B------:R-:W-:Y:S01]  /*3700*/  IMAD.SHL.U32 R9, R14, 0x2, RZ ;  /* 0x000000020e097824 */ /* 0x000fe200078e00ff */
[----:B------:R-:W-:Y:S01]  /*3710*/  LEA R8, R0, UR14, 0x4 ;  /* 0x0000000e00087c11 */ /* 0x000fe2000f8e20ff */
[----:B------:R-:W-:Y:S01]  /*3720*/  BAR.SYNC.DEFER_BLOCKING 0x0 ;  /* 0x0000000000007b1d */ /* 0x000fe20000010000 */
[----:B------:R-:W-:Y:S01]  /*3730*/  LEA R21, R3, R11, 0x1 ;  /* 0x0000000b03157211 */ /* 0x000fe200078e08ff */
[----:B------:R-:W-:Y:S01]  /*3740*/  FFMA R31, R22, 0.69314718246459960938, R31 ;  /* 0x3f317218161f7823 */ /* 0x000fe2000000001f */
[----:B-1----:R-:W-:-:S02]  /*3750*/  IADD3 R30, P1, P2, R9, UR6, R12 ;  /* 0x00000006091e7c10 */ /* 0x002fc4000fa3e00c */
[----:B------:R-:W-:Y:S01]  /*3760*/  LEA R9, R3, R21, 0x1 ;  /* 0x0000001503097211 */ /* 0x000fe200078e08ff */
[----:B------:R-:W0:Y:S01]  /*3770*/  LDCU UR4, c[0x0][0x3ec] ;  /* 0x00007d80ff0477ac */ /* 0x000e220008000800 */
[----:B------:R-:W-:Y:S02]  /*3780*/  IADD3.X R40, PT, PT, R40, UR5, R13, P1, P2 ;  /* 0x0000000528287c10 */ /* 0x000fe40008fe440d */
[-C--:B------:R-:W-:Y:S01]  /*3790*/  LEA R12, P1, R15, R30.reuse, 0x1 ;  /* 0x0000001e0f0c7211 */ /* 0x080fe200078208ff */
[----:B------:R-:W-:Y:S01]  /*37a0*/  IMAD R25, R3, 0x2, R9 ;  /* 0x0000000203197824 */ /* 0x000fe200078e0209 */
[----:B------:R-:W-:Y:S02]  /*37b0*/  LEA R14, P2, R17, R30, 0x1 ;  /* 0x0000001e110e7211 */ /* 0x000fe400078408ff */
[----:B------:R-:W-:Y:S02]  /*37c0*/  LEA.HI.X.SX32 R13, R15, R40, 0x1, P1 ;  /* 0x000000280f0d7211 */ /* 0x000fe400008f0eff */
[----:B------:R-:W-:-:S02]  /*37d0*/  LEA R27, R3, R25, 0x1 ;  /* 0x00000019031b7211 */ /* 0x000fc400078e08ff */
[----:B------:R-:W-:Y:S02]  /*37e0*/  LEA R16, P1, R19, R30, 0x1 ;  /* 0x0000001e13107211 */ /* 0x000fe400078208ff */
[----:B------:R-:W-:Y:S02]  /*37f0*/  LEA R33, R3, R27, 0x1 ;  /* 0x0000001b03217211 */ /* 0x000fe400078e08ff */
[----:B------:R-:W-:Y:S02]  /*3800*/  LEA.HI.X.SX32 R15, R17, R40, 0x1, P2 ;  /* 0x00000028110f7211 */ /* 0x000fe400010f0eff */
[-C--:B------:R-:W-:Y:S01]  /*3810*/  LEA R18, P3, R11, R30.reuse, 0x1 ;  /* 0x0000001e0b127211 */ /* 0x080fe200078608ff */
[----:B------:R-:W1:Y:S01]  /*3820*/  LDS.128 R4, [R8] ;  /* 0x0000000008047984 */ /* 0x000e620000000c00 */
[----:B------:R-:W-:Y:S01]  /*3830*/  IMAD R35, R3, 0x2, R33 ;  /* 0x0000000203237824 */ /* 0x000fe200078e0221 */
[----:B------:R-:W-:Y:S01]  /*3840*/  LEA R22, P2, R9, R30, 0x1 ;  /* 0x0000001e09167211 */ /* 0x000fe200078408ff */
[----:B0-----:R-:W-:Y:S01]  /*3850*/  UIMAD UR4, UR11, UR4, URZ ;  /* 0x000000040b0472a4 */ /* 0x001fe2000f8e02ff */
[----:B------:R-:W-:-:S02]  /*3860*/  LEA.HI.X.SX32 R17, R19, R40, 0x1, P1 ;  /* 0x0000002813117211 */ /* 0x000fc400008f0eff */
[----:B------:R-:W-:Y:S01]  /*3870*/  LEA R37, R3, R35, 0x1 ;  /* 0x0000002303257211 */ /* 0x000fe200078e08ff */
[----:B------:R-:W-:Y:S01]  /*3880*/  USHF.L.U32 UR6, UR4, 0x2, URZ ;  /* 0x0000000204067899 */ /* 0x000fe200080006ff */
[-C--:B------:R-:W-:Y:S01]  /*3890*/  LEA.HI.X.SX32 R19, R11, R40.reuse, 0x1, P3 ;  /* 0x000000280b137211 */ /* 0x080fe200018f0eff */
[----:B------:R-:W-:Y:S01]  /*38a0*/  UIMAD.WIDE UR4, UR4, 0x4, URZ ;  /* 0x00000004040478a5 */ /* 0x000fe2000f8e02ff */
[----:B------:R-:W-:Y:S02]  /*38b0*/  LEA.HI.X.SX32 R23, R9, R40, 0x1, P2 ;  /* 0x0000002809177211 */ /* 0x000fe400010f0eff */
[----:B------:R-:W0:Y:S01]  /*38c0*/  LDS.128 R8, [R8+0x1000] ;  /* 0x0010000008087984 */ /* 0x000e220000000c00 */
[----:B------:R-:W-:Y:S02]  /*38d0*/  LEA R39, R3, R37, 0x1 ;  /* 0x0000002503277211 */ /* 0x000fe400078e08ff */
[-C--:B--2---:R-:W-:Y:S02]  /*38e0*/  LEA R20, P1, R21, R30.reuse, 0x1 ;  /* 0x0000001e15147211 */ /* 0x084fe400078208ff */
[----:B------:R-:W-:Y:S01]  /*38f0*/  LEA R32, P2, R33, R30, 0x1 ;  /* 0x0000001e21207211 */ /* 0x000fe200078408ff */
[----:B------:R-:W-:Y:S01]  /*3900*/  IMAD R41, R3, 0x2, R39 ;  /* 0x0000000203297824 */ /* 0x000fe200078e0227 */
[----:B------:R-:W-:-:S02]  /*3910*/  LEA.HI.X.SX32 R21, R21, R40, 0x1, P1 ;  /* 0x0000002815157211 */ /* 0x000fc400008f0eff */
[-C--:B------:R-:W-:Y:S02]  /*3920*/  LEA R26, P1, R27, R30.reuse, 0x1 ;  /* 0x0000001e1b1a7211 */ /* 0x080fe400078208ff */
[----:B------:R-:W-:Y:S02]  /*3930*/  LEA R45, R3, R41, 0x1 ;  /* 0x00000029032d7211 */ /* 0x000fe400078e08ff */
[----:B------:R-:W-:Y:S02]  /*3940*/  LEA R24, P3, R25, R30, 0x1 ;  /* 0x0000001e19187211 */ /* 0x000fe400078608ff */
[----:B------:R-:W-:Y:S02]  /*3950*/  LEA R47, R3, R45, 0x1 ;  /* 0x0000002d032f7211 */ /* 0x000fe400078e08ff */
[-C--:B------:R-:W-:Y:S02]  /*3960*/  LEA.HI.X.SX32 R27, R27, R40.reuse, 0x1, P1 ;  /* 0x000000281b1b7211 */ /* 0x080fe400008f0eff */
[----:B------:R-:W-:Y:S01]  /*3970*/  LEA.HI.X.SX32 R33, R33, R40, 0x1, P2 ;  /* 0x0000002821217211 */ /* 0x000fe200010f0eff */
[----:B------:R-:W-:Y:S01]  /*3980*/  IMAD R3, R3, 0x2, R47 ;  /* 0x0000000203037824 */ /* 0x000fe200078e022f */
[----:B------:R-:W-:-:S02]  /*3990*/  LEA R34, P1, R35, R30, 0x1 ;  /* 0x0000001e23227211 */ /* 0x000fc400078208ff */
[----:B------:R-:W-:Y:S02]  /*39a0*/  LEA.HI.X.SX32 R25, R25, R40, 0x1, P3 ;  /* 0x0000002819197211 */ /* 0x000fe400018f0eff */
[-C--:B------:R-:W-:Y:S02]  /*39b0*/  LEA R48, P4, R3, R30.reuse, 0x1 ;  /* 0x0000001e03307211 */ /* 0x080fe400078808ff */
[----:B------:R-:W-:Y:S01]  /*39c0*/  LEA R36, P2, R37, R30, 0x1 ;  /* 0x0000001e25247211 */ /* 0x000fe200078408ff */
[----:B-1----:R1:W-:Y:S01]  /*39d0*/  STG.E.U16 desc[UR30][R12.64], R4 ;  /* 0x000000040c007986 */ /* 0x0023e2000c10151e */
[----:B------:R-:W-:Y:S02]  /*39e0*/  LEA.HI.X.SX32 R49, R3, R40, 0x1, P4 ;  /* 0x0000002803317211 */ /* 0x000fe400020f0eff */
[----:B------:R-:W-:Y:S02]  /*39f0*/  PRMT R3, R4, 0x7632, R3 ;  /* 0x0000763204037816 */ /* 0x000fe40000000003 */
[----:B------:R-:W-:-:S02]  /*3a00*/  LEA R38, P3, R39, R30, 0x1 ;  /* 0x0000001e27267211 */ /* 0x000fc400078608ff */
[-C--:B------:R-:W-:Y:S01]  /*3a10*/  LEA.HI.X.SX32 R35, R35, R40.reuse, 0x1, P1 ;  /* 0x0000002823237211 */ /* 0x080fe200008f0eff */
[----:B------:R2:W-:Y:S01]  /*3a20*/  STG.E.U16 desc[UR30][R14.64], R3 ;  /* 0x000000030e007986 */ /* 0x0005e2000c10151e */
[----:B------:R-:W-:Y:S02]  /*3a30*/  LEA.HI.X.SX32 R37, R37, R40, 0x1, P2 ;  /* 0x0000002825257211 */ /* 0x000fe400010f0eff */
[----:B------:R-:W-:Y:S01]  /*3a40*/  LEA R42, P1, R41, R30, 0x1 ;  /* 0x0000001e292a7211 */ /* 0x000fe200078208ff */
[----:B------:R3:W-:Y:S01]  /*3a50*/  STG.E.U16 desc[UR30][R16.64], R5 ;  /* 0x0000000510007986 */ /* 0x0007e2000c10151e */
[----:B-1----:R-:W-:Y:S02]  /*3a60*/  PRMT R13, R5, 0x7632, R13 ;  /* 0x00007632050d7816 */ /* 0x002fe4000000000d */
[----:B------:R-:W-:Y:S02]  /*3a70*/  LEA.HI.X.SX32 R39, R39, R40, 0x1, P3 ;  /* 0x0000002827277211 */ /* 0x000fe400018f0eff */
[----:B------:R-:W-:Y:S01]  /*3a80*/  LEA R44, P2, R45, R30, 0x1 ;  /* 0x0000001e2d2c7211 */ /* 0x000fe200078408ff */
[----:B------:R1:W-:Y:S01]  /*3a90*/  STG.E.U16 desc[UR30][R18.64], R13 ;  /* 0x0000000d12007986 */ /* 0x0003e2000c10151e */
[----:B0-----:R-:W-:-:S02]  /*3aa0*/  PRMT R4, R8, 0x7632, R4 ;  /* 0x0000763208047816 */ /* 0x001fc40000000004 */
[----:B--2---:R-:W-:Y:S01]  /*3ab0*/  PRMT R15, R6, 0x7632, R15 ;  /* 0x00007632060f7816 */ /* 0x004fe2000000000f */
[----:B------:R0:W-:Y:S01]  /*3ac0*/  STG.E.U16 desc[UR30][R20.64], R6 ;  /* 0x0000000614007986 */ /* 0x0001e2000c10151e */
[----:B------:R-:W-:Y:S02]  /*3ad0*/  LEA R46, P3, R47, R30, 0x1 ;  /* 0x0000001e2f2e7211 */ /* 0x000fe400078608ff */
[----:B---3--:R-:W-:Y:S01]  /*3ae0*/  PRMT R17, R7, 0x7632, R17 ;  /* 0x0000763207117816 */ /* 0x008fe20000000011 */
[----:B------:R-:W-:Y:S01]  /*3af0*/  STG.E.U16 desc[UR30][R22.64], R15 ;  /* 0x0000000f16007986 */ /* 0x000fe2000c10151e */
[-C--:B------:R-:W-:Y:S02]  /*3b00*/  LEA.HI.X.SX32 R43, R41, R40.reuse, 0x1, P1 ;  /* 0x00000028292b7211 */ /* 0x080fe400008f0eff */
[----:B------:R-:W-:Y:S01]  /*3b10*/  LEA.HI.X.SX32 R45, R45, R40, 0x1, P2 ;  /* 0x000000282d2d7211 */ /* 0x000fe200010f0eff */
[----:B------:R-:W-:Y:S01]  /*3b20*/  STG.E.U16 desc[UR30][R24.64], R7 ;  /* 0x0000000718007986 */ /* 0x000fe2000c10151e */
[----:B-1----:R-:W-:-:S02]  /*3b30*/  PRMT R19, R9, 0x7632, R19 ;  /* 0x0000763209137816 */ /* 0x002fc40000000013 */
[----:B------:R-:W-:Y:S01]  /*3b40*/  PRMT R3, R10, 0x7632, R3 ;  /* 0x000076320a037816 */ /* 0x000fe20000000003 */
[----:B------:R-:W-:Y:S01]  /*3b50*/  STG.E.U16 desc[UR30][R26.64], R17 ;  /* 0x000000111a007986 */ /* 0x000fe2000c10151e */
[----:B------:R-:W-:Y:S02]  /*3b60*/  LEA.HI.X.SX32 R47, R47, R40, 0x1, P3 ;  /* 0x000000282f2f7211 */ /* 0x000fe400018f0eff */
[----:B0-----:R-:W-:Y:S01]  /*3b70*/  PRMT R6, R11, 0x7632, R6 ;  /* 0x000076320b067816 */ /* 0x001fe20000000006 */
[----:B------:R-:W-:Y:S01]  /*3b80*/  STG.E.U16 desc[UR30][R32.64], R8 ;  /* 0x0000000820007986 */ /* 0x000fe2000c10151e */
[----:B------:R-:W-:-:S03]  /*3b90*/  ISETP.GE.U32.AND P1, PT, R0, 0x80, PT ;  /* 0x000000800000780c */ /* 0x000fc60003f26070 */
[----:B------:R0:W-:Y:S04]  /*3ba0*/  STG.E.U16 desc[UR30][R34.64], R4 ;  /* 0x0000000422007986 */ /* 0x0001e8000c10151e */
[----:B------:R-:W-:Y:S04]  /*3bb0*/  STG.E.U16 desc[UR30][R36.64], R9 ;  /* 0x0000000924007986 */ /* 0x000fe8000c10151e */
[----:B------:R-:W-:Y:S04]  /*3bc0*/  STG.E.U16 desc[UR30][R38.64], R19 ;  /* 0x0000001326007986 */ /* 0x000fe8000c10151e */
[----:B------:R-:W-:Y:S01]  /*3bd0*/  STG.E.U16 desc[UR30][R42.64], R10 ;  /* 0x0000000a2a007986 */ /* 0x000fe2000c10151e */
[----:B0-----:R-:W0:Y:S03]  /*3be0*/  LDC.64 R4, c[0x0][0x3a0] ;  /* 0x0000e800ff047b82 */ /* 0x001e260000000a00 */
[----:B------:R1:W-:Y:S04]  /*3bf0*/  STG.E.U16 desc[UR30][R44.64], R3 ;  /* 0x000000032c007986 */ /* 0x0003e8000c10151e */
[----:B------:R-:W-:Y:S04]  /*3c00*/  STG.E.U16 desc[UR30][R46.64], R11 ;  /* 0x0000000b2e007986 */ /* 0x000fe8000c10151e */
[----:B------:R-:W-:Y:S01]  /*3c10*/  STG.E.U16 desc[UR30][R48.64], R6 ;  /* 0x0000000630007986 */ /* 0x000fe2000c10151e */
[----:B------:R-:W-:Y:S01]  /*3c20*/  BAR.SYNC.DEFER_BLOCKING 0x0 ;  /* 0x0000000000007b1d */ /* 0x000fe20000010000 */
[C---:B-1----:R-:W-:Y:S01]  /*3c30*/  SHF.L.U32 R3, R28.reuse, 0x2, RZ ;  /* 0x000000021c037819 */ /* 0x042fe200000006ff */
[----:B------:R-:W-:-:S04]  /*3c40*/  IMAD.HI R28, R28, 0x4, RZ ;  /* 0x000000041c1c7827 */ /* 0x000fc800078e02ff */
[----:B------:R0:W-:Y:S02]  /*3c50*/  STSM.16.M88 [R2], R31 ;  /* 0x0000001f02007844 */ /* 0x0001e40000000000 */
[----:B------:R-:W-:Y:S01]  /*3c60*/  BAR.SYNC.DEFER_BLOCKING 0x0 ;  /* 0x0000000000007b1d */ /* 0x000fe20000010000 */
[----:B0-----:R-:W-:-:S04]  /*3c70*/  IADD3 R2, P2, P3, R3, UR6, R4 ;  /* 0x0000000603027c10 */ /* 0x001fc8000fb5e004 */
[----:B------:R-:W-:Y:S01]  /*3c80*/  IADD3.X R3, PT, PT, R28, UR5, R5, P2, P3 ;  /* 0x000000051c037c10 */ /* 0x000fe200097e6405 */
[----:B------:R-:W0:Y:S04]  /*3c90*/  LDSM.16.M88 R29, [R29+UR14] ;  /* 0x0000000e1d1d783b */ /* 0x000e280008000000 */
[----:B0-----:R0:W-:Y:S01]  /*3ca0*/  @!P1 STG.E desc[UR30][R2.64], R29 ;  /* 0x0000001d02009986 */ /* 0x0011e2000c10191e */
[----:B------:R-:W-:Y:S06]  /*3cb0*/  BAR.SYNC.DEFER_BLOCKING 0x0 ;  /* 0x0000000000007b1d */ /* 0x000fec0000010000 */
[----:B------:R-:W-:Y:S05]  /*3cc0*/  @P0 BRA `(.L_x_20) ;  /* 0x0000000000a00947 */ /* 0x000fea0003800000 */
[----:B------:R-:W1:Y:S01]  /*3cd0*/  S2UR UR5, SR_CgaCtaId ;  /* 0x00000000000579c3 */ /* 0x000e620000008800 */
[----:B------:R-:W-:Y:S01]  /*3ce0*/  NOP ;  /* 0x0000000000007918 */ /* 0x000fe20000000000 */
[----:B------:R-:W-:Y:S01]  /*3cf0*/  UMOV UR4, 0x50 ;  /* 0x0000005000047882 */ /* 0x000fe20000000000 */
[----:B------:R-:W-:Y:S01]  /*3d00*/  MOV R0, UR15 ;  /* 0x0000000f00007c02 */ /* 0x000fe20008000f00 */
[----:B------:R-:W-:Y:S02]  /*3d10*/  HFMA2 R7, -RZ, RZ, 0, 5.9604644775390625e-08 ;  /* 0x00000001ff077431 */ /* 0x000fe400000001ff */
[----:B0-----:R-:W-:Y:S01]  /*3d20*/  IMAD.MOV.U32 R3, RZ, RZ, 0xf ;  /* 0x0000000fff037424 */ /* 0x001fe200078e00ff */
[----:B------:R-:W-:-:S04]  /*3d30*/  LOP3.LUT R0, R0, 0xffff, RZ, 0xc0, !PT ;  /* 0x0000ffff00007812 */ /* 0x000fc800078ec0ff */
[----:B------:R-:W-:-:S04]  /*3d40*/  SHF.R.U32.HI R0, RZ, 0x5, R0 ;  /* 0x00000005ff007819 */ /* 0x000fc80000011600 */
[----:B------:R-:W-:Y:S02]  /*3d50*/  IADD3 R2, PT, PT, R0, 0x10, RZ ;  /* 0x0000001000027810 */ /* 0x000fe40007ffe0ff */
[----:B------:R-:W-:Y:S01]  /*3d60*/  SHF.L.U32 R0, R3, R0, RZ ;  /* 0x0000000003007219 */ /* 0x000fe200000006ff */
[----:B-1----:R-:W-:Y:S01]  /*3d70*/  ULEA UR6, UR5, UR4, 0x18 ;  /* 0x0000000405067291 */ /* 0x002fe2000f8ec0ff */
[----:B------:R-:W-:-:S04]  /*3d80*/  SHF.L.U32 R3, R7, R2, RZ ;  /* 0x0000000207037219 */ /* 0x000fc800000006ff */
[----:B------:R-:W-:-:S04]  /*3d90*/  LOP3.LUT R0, R3, R0, RZ, 0xfc, !PT ;  /* 0x0000000003007212 */ /* 0x000fc800078efcff */
[----:B------:R-:W0:Y:S01]  /*3da0*/  LDS R5, [UR6] ;  /* 0x00000006ff057984 */ /* 0x000e220008000800 */
[C---:B------:R-:W-:Y:S02]  /*3db0*/  LOP3.LUT R2, R0.reuse, 0xffff, RZ, 0xc0, !PT ;  /* 0x0000ffff00027812 */ /* 0x040fe400078ec0ff */
[----:B0-----:R-:W-:-:S04]  /*3dc0*/  LOP3.LUT R3, R0, 0xffff, R5, 0x80, !PT ;  /* 0x0000ffff00037812 */ /* 0x001fc800078e8005 */
[----:B------:R-:W-:-:S13]  /*3dd0*/  ISETP.NE.AND P0, PT, R3, R2, PT ;  /* 0x000000020300720c */ /* 0x000fda0003f05270 */
[----:B------:R-:W-:Y:S05]  /*3de0*/  @P0 BRA `(.L_x_21) ;  /* 0x0000000000500947 */ /* 0x000fea0003800000 */
[----:B------:R-:W-:Y:S02]  /*3df0*/  SHF.R.U32.HI R5, RZ, 0x10, R5 ;  /* 0x00000010ff057819 */ /* 0x000fe40000011605 */
[----:B------:R-:W-:-:S04]  /*3e00*/  SHF.R.U32.HI R2, RZ, 0x10, R0 ;  /* 0x00000010ff027819 */ /* 0x000fc80000011600 */
[----:B------:R-:W-:-:S04]  /*3e10*/  LOP3.LUT R5, R5, R2, RZ, 0xc0, !PT ;  /* 0x0000000205057212 */ /* 0x000fc800078ec0ff */
[----:B------:R-:W-:-:S13]  /*3e20*/  ISETP.NE.AND P0, PT, R5, R2, PT ;  /* 0x000000020500720c */ /* 0x000fda0003f05270 */
[----:B------:R-:W-:Y:S05]  /*3e30*/  @P0 BRA `(.L_x_22) ;  /* 0x0000000000300947 */ /* 0x000fea0003800000 */
[----:B------:R-:W-:Y:S01]  /*3e40*/  R2UR UR4, R0 ;  /* 0x00000000000472ca */ /* 0x000fe200000e0000 */
[----:B------:R-:W-:Y:S01]  /*3e50*/  VOTEU.ANY UR5, UPT, PT ;  /* 0x0000000000057886 */ /* 0x000fe200038e0100 */
[----:B------:R-:W0:Y:S01]  /*3e60*/  S2R R0, SR_LANEID ;  /* 0x0000000000007919 */ /* 0x000e220000000000 */
[----:B------:R-:W-:-:S10]  /*3e70*/  UFLO.U32 UR5, UR5 ;  /* 0x00000005000572bd */ /* 0x000fd400080e0000 */
[----:B------:R-:W-:-:S06]  /*3e80*/  ULOP3.LUT UR4, URZ, UR4, URZ, 0x33, !UPT ;  /* 0x00000004ff047292 */ /* 0x000fcc000f8e33ff */
[----:B------:R-:W-:-:S04]  /*3e90*/  MOV R2, UR4 ;  /* 0x0000000400027c02 */ /* 0x000fc80008000f00 */
[----:B------:R-:W1:Y:S02]  /*3ea0*/  REDUX UR7, R2 ;  /* 0x00000000020773c4 */ /* 0x000e640000000000 */
[----:B------:R2:W-:Y:S01]  /*3eb0*/  UTCATOMSWS.AND URZ, UR4 ;  /* 0x0000000400ff79e3 */ /* 0x0005e20008000000 */
[----:B0-----:R-:W-:Y:S01]  /*3ec0*/  ISETP.EQ.U32.AND P0, PT, R0, UR5, PT ;  /* 0x0000000500007c0c */ /* 0x001fe2000bf02070 */
[----:B-1----:R-:W-:-:S12]  /*3ed0*/  IMAD.U32 R0, RZ, RZ, UR7 ;  /* 0x00000007ff007e24 */ /* 0x002fd8000f8e00ff */
[----:B------:R2:W-:Y:S01]  /*3ee0*/  @P0 ATOMS.AND RZ, [UR6], R0 ;  /* 0x00000000ffff098c */ /* 0x0005e2000a800006 */
[----:B------:R-:W-:Y:S05]  /*3ef0*/  BRA `(.L_x_20) ;  /* 0x0000000000147947 */ /* 0x000fea0003800000 */
.L_x_22:
[----:B------:R-:W-:-:S07]  /*3f00*/  MOV R2, 0x3f20 ;  /* 0x00003f2000027802 */ /* 0x000fce0000000f00 */
[----:B------:R-:W-:Y:S05]  /*3f10*/  CALL.REL.NOINC `($__internal_0_$__cuda_sm10x_tcgen05_guardrail_trap_col_being_dealloced_not_returned_by_alloc) ;  /* 0x0000000000447944 */ /* 0x000fea0003c00000 */
[----:B------:R-:W-:Y:S05]  /*3f20*/  BRA `(.L_x_20) ;  /* 0x0000000000087947 */ /* 0x000fea0003800000 */
.L_x_21:
[----:B------:R-:W-:-:S07]  /*3f30*/  MOV R2, 0x3f50 ;  /* 0x00003f5000027802 */ /* 0x000fce0000000f00 */
[----:B------:R-:W-:Y:S05]  /*3f40*/  CALL.REL.NOINC `($__internal_2_$__cuda_sm10x_tcgen05_guardrail_trap_unallocated_columns_being_dealloced) ;  /* 0x0000000000507944 */ /* 0x000fea0003c00000 */
.L_x_20:
[----:B------:R-:W-:Y:S01]  /*3f50*/  NOP ;  /* 0x0000000000007918 */ /* 0x000fe20000000000 */
[----:B--2---:R-:W-:Y:S05]  /*3f60*/  EXIT ;  /* 0x000000000000794d */ /* 0x004fea0003800000 */
.L_x_8:
[----:B------:R-:W1:Y:S02]  /*3f70*/  SYNCS.PHASECHK.TRANS64.TRYWAIT P4, [UR14+0x2800], RZ ;  /* 0x002800ffff0075a7 */ /* 0x000e64000808110e */
[----:B-1----:R-:W-:Y:S05]  /*3f80*/  @!P4 BRA `(.L_x_8) ;  /* 0xfffffffc00f8c947 */ /* 0x002fea000383ffff */
[----:B------:R-:W-:Y:S05]  /*3f90*/  BRA `(.L_x_7) ;  /* 0xffffffd000947947 */ /* 0x000fea000383ffff */
.L_x_14:
[----:B------:R-:W2:Y:S02]  /*3fa0*/  SYNCS.PHASECHK.TRANS64.TRYWAIT P2, [UR14+0x3810], RZ ;  /* 0x003810ffff0075a7 */ /* 0x000ea4000804110e */
[----:B--2---:R-:W-:Y:S05]  /*3fb0*/  @!P2 BRA `(.L_x_14) ;  /* 0xfffffffc00f8a947 */ /* 0x004fea000383ffff */
[----:B------:R-:W-:Y:S05]  /*3fc0*/  BRA `(.L_x_23) ;  /* 0xffffffe000f07947 */ /* 0x000fea000383ffff */
.L_x_15:
[----:B------:R-:W1:Y:S02]  /*3fd0*/  SYNCS.PHASECHK.TRANS64.TRYWAIT P2, [UR18], R4 ;  /* 0x00000004ff0075a7 */ /* 0x000e640008041112 */
[----:B-1----:R-:W-:Y:S05]  /*3fe0*/  @!P2 BRA `(.L_x_15) ;  /* 0xfffffffc00f8a947 */ /* 0x002fea000383ffff */
[----:B------:R-:W-:Y:S05]  /*3ff0*/  BRA `(.L_x_24) ;  /* 0xffffffe800847947 */ /* 0x000fea000383ffff */
.L_x_19:
[----:B------:R-:W2:Y:S02]  /*4000*/  SYNCS.PHASECHK.TRANS64.TRYWAIT P2, [UR18], R3 ;  /* 0x00000003ff0075a7 */ /* 0x000ea40008041112 */
[----:B--2---:R-:W-:Y:S05]  /*4010*/  @!P2 BRA `(.L_x_19) ;  /* 0xfffffffc00f8a947 */ /* 0x004fea000383ffff */
[----:B------:R-:W-:Y:S05]  /*4020*/  BRA `(.L_x_18) ;  /* 0xffffffec00d87947 */ /* 0x000fea000383ffff */
        .weak           $__internal_0_$__cuda_sm10x_tcgen05_guardrail_trap_col_being_dealloced_not_returned_by_alloc
        .type           $__internal_0_$__cuda_sm10x_tcgen05_guardrail_trap_col_being_dealloced_not_returned_by_alloc,@function
        .size           $__internal_0_$__cuda_sm10x_tcgen05_guardrail_trap_col_being_dealloced_not_returned_by_alloc,($__internal_1_$__cuda_sm10x_tcgen05_guardrail_trap_phase_invalid_during_alloc - $__internal_0_$__cuda_sm10x_tcgen05_guardrail_trap_col_being_dealloced_not_returned_by_alloc)
$__internal_0_$__cuda_sm10x_tcgen05_guardrail_trap_col_being_dealloced_not_returned_by_alloc:
[----:B------:R-:W-:Y:S05]  /*4030*/  BPT.TRAP 0x1 ;  /* 0x000000040000795c */ /* 0x000fea0000300000 */
[----:B------:R-:W-:-:S04]  /*4040*/  MOV R3, 0x0 ;  /* 0x0000000000037802 */ /* 0x000fc80000000f00 */
[----:B------:R-:W-:Y:S05]  /*4050*/  RET.REL.NODEC R2 `(attn_fwd) ;  /* 0xffffffbc02e87950 */ /* 0x000fea0003c3ffff */
        .weak           $__internal_1_$__cuda_sm10x_tcgen05_guardrail_trap_phase_invalid_during_alloc
        .type           $__internal_1_$__cuda_sm10x_tcgen05_guardrail_trap_phase_invalid_during_alloc,@function
        .size           $__internal_1_$__cuda_sm10x_tcgen05_guardrail_trap_phase_invalid_during_alloc,($__internal_2_$__cuda_sm10x_tcgen05_guardrail_trap_unallocated_columns_being_dealloced - $__internal_1_$__cuda_sm10x_tcgen05_guardrail_trap_phase_invalid_during_alloc)
$__internal_1_$__cuda_sm10x_tcgen05_guardrail_trap_phase_invalid_during_alloc:
[----:B------:R-:W-:Y:S05]  /*4060*/  BPT.TRAP 0x1 ;  /* 0x000000040000795c */ /* 0x000fea0000300000 */
[----:B------:R-:W-:-:S04]  /*4070*/  HFMA2 R3, -RZ, RZ, 0, 0 ;  /* 0x00000000ff037431 */ /* 0x000fc800000001ff */
[----:B------:R-:W-:Y:S05]  /*4080*/  RET.REL.NODEC R2 `(attn_fwd) ;  /* 0xffffffbc02dc7950 */ /* 0x000fea0003c3ffff */
        .weak           $__internal_2_$__cuda_sm10x_tcgen05_guardrail_trap_unallocated_columns_being_dealloced
        .type           $__internal_2_$__cuda_sm10x_tcgen05_guardrail_trap_unallocated_columns_being_dealloced,@function
        .size           $__internal_2_$__cuda_sm10x_tcgen05_guardrail_trap_unallocated_columns_being_dealloced,(.L_x_28 - $__internal_2_$__cuda_sm10x_tcgen05_guardrail_trap_unallocated_columns_being_dealloced)
$__internal_2_$__cuda_sm10x_tcgen05_guardrail_trap_unallocated_columns_being_dealloced:
[----:B------:R-:W-:Y:S05]  /*4090*/  BPT.TRAP 0x1 ;  /* 0x000000040000795c */ /* 0x000fea0000300000 */
[----:B------:R-:W-:-:S04]  /*40a0*/  MOV R3, 0x0 ;  /* 0x0000000000037802 */ /* 0x000fc80000000f00 */
[----:B------:R-:W-:Y:S05]  /*40b0*/  RET.REL.NODEC R2 `(attn_fwd) ;  /* 0xffffffbc02d07950 */ /* 0x000fea0003c3ffff */
.L_x_25:
[----:B------:R-:W-:-:S00]  /*40c0*/  BRA `(.L_x_25) ;  /* 0xfffffffc00fc7947 */ /* 0x000fc0000383ffff */
[----:B------:R-:W-:-:S00]  /*40d0*/  NOP ;  /* 0x0000000000007918 */ /* 0x000fc00000000000 */
        /* <DEDUP_REMOVED lines=10> */
.L_x_28:


//--------------------- .nv.global.init           --------------------------
	.section	.nv.global.init,"aw",@progbits
.nv.global.init:
	.type		_$_str,@object
	.size		_$_str,(.L_3 - _$_str)
_$_str:
        /*0000*/ 	.byte	0x5f, 0x5f, 0x43, 0x55, 0x44, 0x41, 0x5f, 0x46, 0x54, 0x5a, 0x00
.L_3:


//--------------------- .nv.shared.attn_fwd       --------------------------
	.section	.nv.shared.attn_fwd,"aw",@nobits
	.sectionflags	@""
	.align	16
	.zero		1024


//--------------------- .nv.shared.reserved.0     --------------------------
	.section	.nv.shared.reserved.0,"aw",@nobits
	.align	8
	.weak		__nv_reservedSMEM_offset_0_alias
	.size		__nv_reservedSMEM_offset_0_alias, 0, 64
	.other		__nv_reservedSMEM_offset_0_alias,@"STO_CUDA_RESERVED_SHARED STV_DEFAULT"
__nv_reservedSMEM_offset_0_alias:
	.zero		0
.nv.shared.reserved.0:
	.zero		64
	.weak		__nv_reservedSMEM_allocation_phase
	.type		__nv_reservedSMEM_allocation_phase,@object
	.size		__nv_reservedSMEM_allocation_phase,(.L_0 - __nv_reservedSMEM_allocation_phase)
__nv_reservedSMEM_allocation_phase:
	.zero		1
.L_0:
	.zero		7
	.weak		__nv_reservedSMEM_devtool_atexit_pc
	.type		__nv_reservedSMEM_devtool_atexit_pc,@object
	.size		__nv_reservedSMEM_devtool_atexit_pc,(__nv_reservedSMEM_allocation_mask - __nv_reservedSMEM_devtool_atexit_pc)
__nv_reservedSMEM_devtool_atexit_pc:
	.zero		8
	.weak		__nv_reservedSMEM_allocation_mask
	.type		__nv_reservedSMEM_allocation_mask,@object
	.size		__nv_reservedSMEM_allocation_mask,(.L_2 - __nv_reservedSMEM_allocation_mask)
__nv_reservedSMEM_allocation_mask:
	.zero		4
.L_2:


//--------------------- .nv.constant0.attn_fwd    --------------------------
	.section	.nv.constant0.attn_fwd,"a",@progbits
	.sectionflags	@""
	.align	4
.nv.constant0.attn_fwd:
	.zero		1032


//--------------------- SYMBOLS --------------------------

	.type		.nv.reservedSmem.offset0,@object
	.size		.nv.reservedSmem.offset0,0x4
	.type		.nv.reservedSmem.cap,@object
	.size		.nv.reservedSmem.cap,0x4
